//
// Generated by NVIDIA NVVM Compiler
//
// Compiler Build ID: CL-36424714
// Cuda compilation tools, release 13.0, V13.0.88
// Based on NVVM 20.0.0
//

.version 9.0
.target sm_100
.address_size 64

	// .globl	avsl_batch_f32

.visible .entry avsl_batch_f32(
	.param .u64 .ptr .align 1 avsl_batch_f32_param_0,
	.param .u64 .ptr .align 1 avsl_batch_f32_param_1,
	.param .u64 .ptr .align 1 avsl_batch_f32_param_2,
	.param .u32 avsl_batch_f32_param_3,
	.param .u32 avsl_batch_f32_param_4,
	.param .u64 .ptr .align 1 avsl_batch_f32_param_5,
	.param .u64 .ptr .align 1 avsl_batch_f32_param_6,
	.param .u64 .ptr .align 1 avsl_batch_f32_param_7,
	.param .u64 .ptr .align 1 avsl_batch_f32_param_8,
	.param .u32 avsl_batch_f32_param_9
)
{
	.local .align 16 .b8 	__local_depot0[5248];
	.reg .b64 	%SP;
	.reg .b64 	%SPL;
	.reg .pred 	%p<117>;
	.reg .b32 	%r<195>;
	.reg .b32 	%f<75>;
	.reg .b64 	%rd<130>;
	.reg .b64 	%fd<281>;

	mov.u64 	%SPL, __local_depot0;
	ld.param.u64 	%rd33, [avsl_batch_f32_param_0];
	ld.param.u64 	%rd34, [avsl_batch_f32_param_1];
	ld.param.u32 	%r91, [avsl_batch_f32_param_3];
	ld.param.u64 	%rd29, [avsl_batch_f32_param_5];
	ld.param.u64 	%rd30, [avsl_batch_f32_param_6];
	ld.param.u64 	%rd31, [avsl_batch_f32_param_7];
	ld.param.u64 	%rd32, [avsl_batch_f32_param_8];
	ld.param.u32 	%r93, [avsl_batch_f32_param_9];
	cvta.to.global.u64 	%rd1, %rd34;
	cvta.to.global.u64 	%rd2, %rd33;
	add.u64 	%rd3, %SPL, 0;
	add.u64 	%rd4, %SPL, 1600;
	add.u64 	%rd5, %SPL, 3200;
	mov.u32 	%r94, %ctaid.x;
	mov.u32 	%r95, %ntid.x;
	mov.u32 	%r96, %tid.x;
	mad.lo.s32 	%r1, %r94, %r95, %r96;
	setp.ge.s32 	%p1, %r1, %r93;
	@%p1 bra 	$L__BB0_87;
	ld.param.u32 	%r160, [avsl_batch_f32_param_4];
	cvta.to.global.u64 	%rd38, %rd29;
	cvta.to.global.u64 	%rd39, %rd30;
	cvta.to.global.u64 	%rd40, %rd31;
	cvta.to.global.u64 	%rd6, %rd32;
	mul.wide.s32 	%rd41, %r1, 4;
	add.s64 	%rd42, %rd38, %rd41;
	ld.global.nc.u32 	%r97, [%rd42];
	max.s32 	%r2, %r97, 1;
	add.s64 	%rd43, %rd39, %rd41;
	ld.global.nc.u32 	%r3, [%rd43];
	max.s32 	%r4, %r3, 1;
	add.s64 	%rd44, %rd40, %rd41;
	ld.global.nc.f32 	%f1, [%rd44];
	add.s32 	%r5, %r4, %r160;
	add.s32 	%r98, %r5, %r4;
	add.s32 	%r6, %r98, -2;
	mul.wide.s32 	%rd7, %r91, %r1;
	shl.b64 	%rd45, %rd7, 2;
	add.s64 	%rd8, %rd6, %rd45;
	setp.le.s32 	%p2, %r5, %r91;
	@%p2 bra 	$L__BB0_15;
	setp.lt.s32 	%p108, %r91, 1;
	@%p108 bra 	$L__BB0_87;
	and.b32  	%r7, %r91, 15;
	setp.lt.u32 	%p109, %r91, 16;
	mov.b32 	%r188, 0;
	@%p109 bra 	$L__BB0_6;
	and.b32  	%r188, %r91, 2147483632;
	neg.s32 	%r163, %r188;
	add.s64 	%rd116, %rd45, %rd6;
	add.s64 	%rd125, %rd116, 32;
$L__BB0_5:
	.pragma "nounroll";
	mov.b32 	%r156, 2147483647;
	st.global.u32 	[%rd125+-32], %r156;
	st.global.u32 	[%rd125+-28], %r156;
	st.global.u32 	[%rd125+-24], %r156;
	st.global.u32 	[%rd125+-20], %r156;
	st.global.u32 	[%rd125+-16], %r156;
	st.global.u32 	[%rd125+-12], %r156;
	st.global.u32 	[%rd125+-8], %r156;
	st.global.u32 	[%rd125+-4], %r156;
	st.global.u32 	[%rd125], %r156;
	st.global.u32 	[%rd125+4], %r156;
	st.global.u32 	[%rd125+8], %r156;
	st.global.u32 	[%rd125+12], %r156;
	st.global.u32 	[%rd125+16], %r156;
	st.global.u32 	[%rd125+20], %r156;
	st.global.u32 	[%rd125+24], %r156;
	st.global.u32 	[%rd125+28], %r156;
	add.s32 	%r163, %r163, 16;
	add.s64 	%rd125, %rd125, 64;
	setp.eq.s32 	%p110, %r163, 0;
	@%p110 bra 	$L__BB0_6;
	bra.uni 	$L__BB0_5;
$L__BB0_6:
	setp.eq.s32 	%p111, %r7, 0;
	@%p111 bra 	$L__BB0_87;
	and.b32  	%r72, %r91, 7;
	setp.lt.u32 	%p112, %r7, 8;
	@%p112 bra 	$L__BB0_9;
	mul.wide.u32 	%rd117, %r188, 4;
	add.s64 	%rd118, %rd8, %rd117;
	mov.b32 	%r157, 2147483647;
	st.global.u32 	[%rd118], %r157;
	st.global.u32 	[%rd118+4], %r157;
	st.global.u32 	[%rd118+8], %r157;
	st.global.u32 	[%rd118+12], %r157;
	st.global.u32 	[%rd118+16], %r157;
	st.global.u32 	[%rd118+20], %r157;
	st.global.u32 	[%rd118+24], %r157;
	st.global.u32 	[%rd118+28], %r157;
	add.s32 	%r188, %r188, 8;
$L__BB0_9:
	setp.eq.s32 	%p113, %r72, 0;
	@%p113 bra 	$L__BB0_87;
	and.b32  	%r75, %r91, 3;
	setp.lt.u32 	%p114, %r72, 4;
	@%p114 bra 	$L__BB0_12;
	mul.wide.u32 	%rd119, %r188, 4;
	add.s64 	%rd120, %rd8, %rd119;
	mov.b32 	%r158, 2147483647;
	st.global.u32 	[%rd120], %r158;
	st.global.u32 	[%rd120+4], %r158;
	st.global.u32 	[%rd120+8], %r158;
	st.global.u32 	[%rd120+12], %r158;
	add.s32 	%r188, %r188, 4;
$L__BB0_12:
	setp.eq.s32 	%p115, %r75, 0;
	@%p115 bra 	$L__BB0_87;
	mul.wide.u32 	%rd122, %r188, 4;
	add.s64 	%rd123, %rd45, %rd122;
	add.s64 	%rd128, %rd6, %rd123;
	neg.s32 	%r190, %r75;
$L__BB0_14:
	.pragma "nounroll";
	mov.b32 	%r159, 2147483647;
	st.global.u32 	[%rd128], %r159;
	add.s64 	%rd128, %rd128, 4;
	add.s32 	%r190, %r190, 1;
	setp.eq.s32 	%p116, %r190, 0;
	@%p116 bra 	$L__BB0_87;
	bra.uni 	$L__BB0_14;
$L__BB0_15:
	cvt.rn.f64.u32 	%fd86, %r4;
	rcp.rn.f64 	%fd1, %fd86;
	mov.f64 	%fd87, 0d0000000000000000;
	st.local.v2.f64 	[%rd3], {%fd87, %fd87};
	mov.f64 	%fd88, 0d3FF0000000000000;
	st.local.v2.f64 	[%rd4], {%fd88, %fd88};
	st.local.v2.f64 	[%rd3+16], {%fd87, %fd87};
	st.local.v2.f64 	[%rd4+16], {%fd88, %fd88};
	st.local.v2.f64 	[%rd3+32], {%fd87, %fd87};
	st.local.v2.f64 	[%rd4+32], {%fd88, %fd88};
	st.local.v2.f64 	[%rd3+48], {%fd87, %fd87};
	st.local.v2.f64 	[%rd4+48], {%fd88, %fd88};
	st.local.v2.f64 	[%rd3+64], {%fd87, %fd87};
	st.local.v2.f64 	[%rd4+64], {%fd88, %fd88};
	st.local.v2.f64 	[%rd3+80], {%fd87, %fd87};
	st.local.v2.f64 	[%rd4+80], {%fd88, %fd88};
	st.local.v2.f64 	[%rd3+96], {%fd87, %fd87};
	st.local.v2.f64 	[%rd4+96], {%fd88, %fd88};
	st.local.v2.f64 	[%rd3+112], {%fd87, %fd87};
	st.local.v2.f64 	[%rd4+112], {%fd88, %fd88};
	st.local.v2.f64 	[%rd3+128], {%fd87, %fd87};
	st.local.v2.f64 	[%rd4+128], {%fd88, %fd88};
	st.local.v2.f64 	[%rd3+144], {%fd87, %fd87};
	st.local.v2.f64 	[%rd4+144], {%fd88, %fd88};
	st.local.v2.f64 	[%rd3+160], {%fd87, %fd87};
	st.local.v2.f64 	[%rd4+160], {%fd88, %fd88};
	st.local.v2.f64 	[%rd3+176], {%fd87, %fd87};
	st.local.v2.f64 	[%rd4+176], {%fd88, %fd88};
	st.local.v2.f64 	[%rd3+192], {%fd87, %fd87};
	st.local.v2.f64 	[%rd4+192], {%fd88, %fd88};
	st.local.v2.f64 	[%rd3+208], {%fd87, %fd87};
	st.local.v2.f64 	[%rd4+208], {%fd88, %fd88};
	st.local.v2.f64 	[%rd3+224], {%fd87, %fd87};
	st.local.v2.f64 	[%rd4+224], {%fd88, %fd88};
	st.local.v2.f64 	[%rd3+240], {%fd87, %fd87};
	st.local.v2.f64 	[%rd4+240], {%fd88, %fd88};
	st.local.v2.f64 	[%rd3+256], {%fd87, %fd87};
	st.local.v2.f64 	[%rd4+256], {%fd88, %fd88};
	st.local.v2.f64 	[%rd3+272], {%fd87, %fd87};
	st.local.v2.f64 	[%rd4+272], {%fd88, %fd88};
	st.local.v2.f64 	[%rd3+288], {%fd87, %fd87};
	st.local.v2.f64 	[%rd4+288], {%fd88, %fd88};
	st.local.v2.f64 	[%rd3+304], {%fd87, %fd87};
	st.local.v2.f64 	[%rd4+304], {%fd88, %fd88};
	st.local.v2.f64 	[%rd3+320], {%fd87, %fd87};
	st.local.v2.f64 	[%rd4+320], {%fd88, %fd88};
	st.local.v2.f64 	[%rd3+336], {%fd87, %fd87};
	st.local.v2.f64 	[%rd4+336], {%fd88, %fd88};
	st.local.v2.f64 	[%rd3+352], {%fd87, %fd87};
	st.local.v2.f64 	[%rd4+352], {%fd88, %fd88};
	st.local.v2.f64 	[%rd3+368], {%fd87, %fd87};
	st.local.v2.f64 	[%rd4+368], {%fd88, %fd88};
	st.local.v2.f64 	[%rd3+384], {%fd87, %fd87};
	st.local.v2.f64 	[%rd4+384], {%fd88, %fd88};
	st.local.v2.f64 	[%rd3+400], {%fd87, %fd87};
	st.local.v2.f64 	[%rd4+400], {%fd88, %fd88};
	st.local.v2.f64 	[%rd3+416], {%fd87, %fd87};
	st.local.v2.f64 	[%rd4+416], {%fd88, %fd88};
	st.local.v2.f64 	[%rd3+432], {%fd87, %fd87};
	st.local.v2.f64 	[%rd4+432], {%fd88, %fd88};
	st.local.v2.f64 	[%rd3+448], {%fd87, %fd87};
	st.local.v2.f64 	[%rd4+448], {%fd88, %fd88};
	st.local.v2.f64 	[%rd3+464], {%fd87, %fd87};
	st.local.v2.f64 	[%rd4+464], {%fd88, %fd88};
	st.local.v2.f64 	[%rd3+480], {%fd87, %fd87};
	st.local.v2.f64 	[%rd4+480], {%fd88, %fd88};
	st.local.v2.f64 	[%rd3+496], {%fd87, %fd87};
	st.local.v2.f64 	[%rd4+496], {%fd88, %fd88};
	st.local.v2.f64 	[%rd3+512], {%fd87, %fd87};
	st.local.v2.f64 	[%rd4+512], {%fd88, %fd88};
	st.local.v2.f64 	[%rd3+528], {%fd87, %fd87};
	st.local.v2.f64 	[%rd4+528], {%fd88, %fd88};
	st.local.v2.f64 	[%rd3+544], {%fd87, %fd87};
	st.local.v2.f64 	[%rd4+544], {%fd88, %fd88};
	st.local.v2.f64 	[%rd3+560], {%fd87, %fd87};
	st.local.v2.f64 	[%rd4+560], {%fd88, %fd88};
	st.local.v2.f64 	[%rd3+576], {%fd87, %fd87};
	st.local.v2.f64 	[%rd4+576], {%fd88, %fd88};
	st.local.v2.f64 	[%rd3+592], {%fd87, %fd87};
	st.local.v2.f64 	[%rd4+592], {%fd88, %fd88};
	st.local.v2.f64 	[%rd3+608], {%fd87, %fd87};
	st.local.v2.f64 	[%rd4+608], {%fd88, %fd88};
	st.local.v2.f64 	[%rd3+624], {%fd87, %fd87};
	st.local.v2.f64 	[%rd4+624], {%fd88, %fd88};
	st.local.v2.f64 	[%rd3+640], {%fd87, %fd87};
	st.local.v2.f64 	[%rd4+640], {%fd88, %fd88};
	st.local.v2.f64 	[%rd3+656], {%fd87, %fd87};
	st.local.v2.f64 	[%rd4+656], {%fd88, %fd88};
	st.local.v2.f64 	[%rd3+672], {%fd87, %fd87};
	st.local.v2.f64 	[%rd4+672], {%fd88, %fd88};
	st.local.v2.f64 	[%rd3+688], {%fd87, %fd87};
	st.local.v2.f64 	[%rd4+688], {%fd88, %fd88};
	st.local.v2.f64 	[%rd3+704], {%fd87, %fd87};
	st.local.v2.f64 	[%rd4+704], {%fd88, %fd88};
	st.local.v2.f64 	[%rd3+720], {%fd87, %fd87};
	st.local.v2.f64 	[%rd4+720], {%fd88, %fd88};
	st.local.v2.f64 	[%rd3+736], {%fd87, %fd87};
	st.local.v2.f64 	[%rd4+736], {%fd88, %fd88};
	st.local.v2.f64 	[%rd3+752], {%fd87, %fd87};
	st.local.v2.f64 	[%rd4+752], {%fd88, %fd88};
	st.local.v2.f64 	[%rd3+768], {%fd87, %fd87};
	st.local.v2.f64 	[%rd4+768], {%fd88, %fd88};
	st.local.v2.f64 	[%rd3+784], {%fd87, %fd87};
	st.local.v2.f64 	[%rd4+784], {%fd88, %fd88};
	st.local.v2.f64 	[%rd3+800], {%fd87, %fd87};
	st.local.v2.f64 	[%rd4+800], {%fd88, %fd88};
	st.local.v2.f64 	[%rd3+816], {%fd87, %fd87};
	st.local.v2.f64 	[%rd4+816], {%fd88, %fd88};
	st.local.v2.f64 	[%rd3+832], {%fd87, %fd87};
	st.local.v2.f64 	[%rd4+832], {%fd88, %fd88};
	st.local.v2.f64 	[%rd3+848], {%fd87, %fd87};
	st.local.v2.f64 	[%rd4+848], {%fd88, %fd88};
	st.local.v2.f64 	[%rd3+864], {%fd87, %fd87};
	st.local.v2.f64 	[%rd4+864], {%fd88, %fd88};
	st.local.v2.f64 	[%rd3+880], {%fd87, %fd87};
	st.local.v2.f64 	[%rd4+880], {%fd88, %fd88};
	st.local.v2.f64 	[%rd3+896], {%fd87, %fd87};
	st.local.v2.f64 	[%rd4+896], {%fd88, %fd88};
	st.local.v2.f64 	[%rd3+912], {%fd87, %fd87};
	st.local.v2.f64 	[%rd4+912], {%fd88, %fd88};
	st.local.v2.f64 	[%rd3+928], {%fd87, %fd87};
	st.local.v2.f64 	[%rd4+928], {%fd88, %fd88};
	st.local.v2.f64 	[%rd3+944], {%fd87, %fd87};
	st.local.v2.f64 	[%rd4+944], {%fd88, %fd88};
	st.local.v2.f64 	[%rd3+960], {%fd87, %fd87};
	st.local.v2.f64 	[%rd4+960], {%fd88, %fd88};
	st.local.v2.f64 	[%rd3+976], {%fd87, %fd87};
	st.local.v2.f64 	[%rd4+976], {%fd88, %fd88};
	st.local.v2.f64 	[%rd3+992], {%fd87, %fd87};
	st.local.v2.f64 	[%rd4+992], {%fd88, %fd88};
	st.local.v2.f64 	[%rd3+1008], {%fd87, %fd87};
	st.local.v2.f64 	[%rd4+1008], {%fd88, %fd88};
	st.local.v2.f64 	[%rd3+1024], {%fd87, %fd87};
	st.local.v2.f64 	[%rd4+1024], {%fd88, %fd88};
	st.local.v2.f64 	[%rd3+1040], {%fd87, %fd87};
	st.local.v2.f64 	[%rd4+1040], {%fd88, %fd88};
	st.local.v2.f64 	[%rd3+1056], {%fd87, %fd87};
	st.local.v2.f64 	[%rd4+1056], {%fd88, %fd88};
	st.local.v2.f64 	[%rd3+1072], {%fd87, %fd87};
	st.local.v2.f64 	[%rd4+1072], {%fd88, %fd88};
	st.local.v2.f64 	[%rd3+1088], {%fd87, %fd87};
	st.local.v2.f64 	[%rd4+1088], {%fd88, %fd88};
	st.local.v2.f64 	[%rd3+1104], {%fd87, %fd87};
	st.local.v2.f64 	[%rd4+1104], {%fd88, %fd88};
	st.local.v2.f64 	[%rd3+1120], {%fd87, %fd87};
	st.local.v2.f64 	[%rd4+1120], {%fd88, %fd88};
	st.local.v2.f64 	[%rd3+1136], {%fd87, %fd87};
	st.local.v2.f64 	[%rd4+1136], {%fd88, %fd88};
	st.local.v2.f64 	[%rd3+1152], {%fd87, %fd87};
	st.local.v2.f64 	[%rd4+1152], {%fd88, %fd88};
	st.local.v2.f64 	[%rd3+1168], {%fd87, %fd87};
	st.local.v2.f64 	[%rd4+1168], {%fd88, %fd88};
	st.local.v2.f64 	[%rd3+1184], {%fd87, %fd87};
	st.local.v2.f64 	[%rd4+1184], {%fd88, %fd88};
	st.local.v2.f64 	[%rd3+1200], {%fd87, %fd87};
	st.local.v2.f64 	[%rd4+1200], {%fd88, %fd88};
	st.local.v2.f64 	[%rd3+1216], {%fd87, %fd87};
	st.local.v2.f64 	[%rd4+1216], {%fd88, %fd88};
	st.local.v2.f64 	[%rd3+1232], {%fd87, %fd87};
	st.local.v2.f64 	[%rd4+1232], {%fd88, %fd88};
	st.local.v2.f64 	[%rd3+1248], {%fd87, %fd87};
	st.local.v2.f64 	[%rd4+1248], {%fd88, %fd88};
	st.local.v2.f64 	[%rd3+1264], {%fd87, %fd87};
	st.local.v2.f64 	[%rd4+1264], {%fd88, %fd88};
	st.local.v2.f64 	[%rd3+1280], {%fd87, %fd87};
	st.local.v2.f64 	[%rd4+1280], {%fd88, %fd88};
	st.local.v2.f64 	[%rd3+1296], {%fd87, %fd87};
	st.local.v2.f64 	[%rd4+1296], {%fd88, %fd88};
	st.local.v2.f64 	[%rd3+1312], {%fd87, %fd87};
	st.local.v2.f64 	[%rd4+1312], {%fd88, %fd88};
	st.local.v2.f64 	[%rd3+1328], {%fd87, %fd87};
	st.local.v2.f64 	[%rd4+1328], {%fd88, %fd88};
	st.local.v2.f64 	[%rd3+1344], {%fd87, %fd87};
	st.local.v2.f64 	[%rd4+1344], {%fd88, %fd88};
	st.local.v2.f64 	[%rd3+1360], {%fd87, %fd87};
	st.local.v2.f64 	[%rd4+1360], {%fd88, %fd88};
	st.local.v2.f64 	[%rd3+1376], {%fd87, %fd87};
	st.local.v2.f64 	[%rd4+1376], {%fd88, %fd88};
	st.local.v2.f64 	[%rd3+1392], {%fd87, %fd87};
	st.local.v2.f64 	[%rd4+1392], {%fd88, %fd88};
	st.local.v2.f64 	[%rd3+1408], {%fd87, %fd87};
	st.local.v2.f64 	[%rd4+1408], {%fd88, %fd88};
	st.local.v2.f64 	[%rd3+1424], {%fd87, %fd87};
	st.local.v2.f64 	[%rd4+1424], {%fd88, %fd88};
	st.local.v2.f64 	[%rd3+1440], {%fd87, %fd87};
	st.local.v2.f64 	[%rd4+1440], {%fd88, %fd88};
	st.local.v2.f64 	[%rd3+1456], {%fd87, %fd87};
	st.local.v2.f64 	[%rd4+1456], {%fd88, %fd88};
	st.local.v2.f64 	[%rd3+1472], {%fd87, %fd87};
	st.local.v2.f64 	[%rd4+1472], {%fd88, %fd88};
	st.local.v2.f64 	[%rd3+1488], {%fd87, %fd87};
	st.local.v2.f64 	[%rd4+1488], {%fd88, %fd88};
	st.local.v2.f64 	[%rd3+1504], {%fd87, %fd87};
	st.local.v2.f64 	[%rd4+1504], {%fd88, %fd88};
	st.local.v2.f64 	[%rd3+1520], {%fd87, %fd87};
	st.local.v2.f64 	[%rd4+1520], {%fd88, %fd88};
	st.local.v2.f64 	[%rd3+1536], {%fd87, %fd87};
	st.local.v2.f64 	[%rd4+1536], {%fd88, %fd88};
	st.local.v2.f64 	[%rd3+1552], {%fd87, %fd87};
	st.local.v2.f64 	[%rd4+1552], {%fd88, %fd88};
	st.local.v2.f64 	[%rd3+1568], {%fd87, %fd87};
	st.local.v2.f64 	[%rd4+1568], {%fd88, %fd88};
	st.local.v2.f64 	[%rd3+1584], {%fd87, %fd87};
	st.local.v2.f64 	[%rd4+1584], {%fd88, %fd88};
	setp.lt.s32 	%p3, %r91, 1;
	@%p3 bra 	$L__BB0_74;
	cvt.rn.f64.u32 	%fd90, %r2;
	rcp.rn.f64 	%fd2, %fd90;
	sub.s32 	%r164, 2, %r5;
	mov.f64 	%fd258, 0d0000000000000000;
	mov.f32 	%f74, 0f00000000;
	mov.b32 	%r165, 0;
	mov.u32 	%r185, %r165;
	mov.u32 	%r184, %r165;
	mov.u32 	%r183, %r165;
	mov.f64 	%fd245, %fd258;
	mov.f64 	%fd256, %fd258;
	mov.f64 	%fd247, %fd258;
	mov.f64 	%fd254, %fd258;
	mov.f64 	%fd249, %fd258;
$L__BB0_17:
	ld.param.u32 	%r161, [avsl_batch_f32_param_4];
	setp.lt.s32 	%p4, %r165, %r161;
	@%p4 bra 	$L__BB0_22;
	ld.param.u32 	%r162, [avsl_batch_f32_param_4];
	ld.param.u64 	%rd124, [avsl_batch_f32_param_2];
	mul.wide.u32 	%rd46, %r165, 4;
	add.s64 	%rd47, %rd2, %rd46;
	ld.global.nc.f32 	%f11, [%rd47];
	cvt.f64.f32 	%fd91, %f11;
	cvta.to.global.u64 	%rd12, %rd124;
	add.s64 	%rd48, %rd12, %rd46;
	ld.global.nc.f32 	%f12, [%rd48];
	cvt.f64.f32 	%fd92, %f12;
	add.f64 	%fd245, %fd245, %fd91;
	add.f64 	%fd247, %fd247, %fd92;
	fma.rn.f64 	%fd249, %fd91, %fd92, %fd249;
	add.f64 	%fd256, %fd256, %fd91;
	add.f64 	%fd254, %fd254, %fd92;
	fma.rn.f64 	%fd258, %fd91, %fd92, %fd258;
	add.s32 	%r100, %r2, %r162;
	setp.lt.s32 	%p5, %r165, %r100;
	@%p5 bra 	$L__BB0_20;
	sub.s32 	%r101, %r165, %r2;
	mul.wide.s32 	%rd49, %r101, 4;
	add.s64 	%rd50, %rd2, %rd49;
	ld.global.nc.f32 	%f13, [%rd50];
	add.s64 	%rd51, %rd12, %rd49;
	ld.global.nc.f32 	%f14, [%rd51];
	cvt.f64.f32 	%fd93, %f13;
	sub.f64 	%fd245, %fd245, %fd93;
	cvt.f64.f32 	%fd94, %f14;
	sub.f64 	%fd247, %fd247, %fd94;
	mul.f32 	%f15, %f13, %f14;
	cvt.f64.f32 	%fd95, %f15;
	sub.f64 	%fd249, %fd249, %fd95;
$L__BB0_20:
	setp.lt.s32 	%p6, %r165, %r5;
	@%p6 bra 	$L__BB0_22;
	sub.s32 	%r102, %r165, %r4;
	mul.wide.s32 	%rd52, %r102, 4;
	add.s64 	%rd53, %rd2, %rd52;
	ld.global.nc.f32 	%f16, [%rd53];
	add.s64 	%rd54, %rd12, %rd52;
	ld.global.nc.f32 	%f17, [%rd54];
	cvt.f64.f32 	%fd96, %f16;
	sub.f64 	%fd256, %fd256, %fd96;
	cvt.f64.f32 	%fd97, %f17;
	sub.f64 	%fd254, %fd254, %fd97;
	mul.f32 	%f18, %f16, %f17;
	cvt.f64.f32 	%fd98, %f18;
	sub.f64 	%fd258, %fd258, %fd98;
$L__BB0_22:
	add.s32 	%r103, %r5, -1;
	setp.lt.s32 	%p7, %r165, %r103;
	@%p7 bra 	$L__BB0_73;
	mul.f64 	%fd99, %fd2, %fd245;
	mul.f64 	%fd100, %fd1, %fd256;
	setp.neu.f64 	%p8, %fd247, 0d0000000000000000;
	div.rn.f64 	%fd101, %fd249, %fd247;
	selp.f64 	%fd102, %fd101, %fd99, %p8;
	setp.neu.f64 	%p9, %fd254, 0d0000000000000000;
	div.rn.f64 	%fd103, %fd258, %fd254;
	selp.f64 	%fd104, %fd103, %fd100, %p9;
	sub.f64 	%fd30, %fd104, %fd100;
	setp.neu.f64 	%p10, %fd99, 0d0000000000000000;
	div.rn.f64 	%fd105, %fd102, %fd99;
	selp.f64 	%fd31, %fd105, 0d3FF0000000000000, %p10;
	mul.f64 	%fd106, %fd2, %fd247;
	mul.f64 	%fd107, %fd1, %fd254;
	setp.neu.f64 	%p11, %fd107, 0d0000000000000000;
	div.rn.f64 	%fd108, %fd106, %fd107;
	selp.f64 	%fd32, %fd108, 0d3FF0000000000000, %p11;
	mul.f64 	%fd109, %fd30, %fd31;
	mul.f64 	%fd33, %fd32, %fd109;
	setp.geu.f64 	%p12, %fd30, 0d0000000000000000;
	@%p12 bra 	$L__BB0_25;
	cvt.rn.f32.f64 	%f20, %fd33;
	add.f32 	%f21, %f20, 0fC0400000;
	abs.f32 	%f72, %f21;
	bra.uni 	$L__BB0_26;
$L__BB0_25:
	cvt.rn.f32.f64 	%f19, %fd33;
	add.f32 	%f72, %f19, 0f40400000;
$L__BB0_26:
	setp.ltu.f32 	%p13, %f72, 0f00000000;
	add.f32 	%f22, %f72, 0f3F000000;
	cvt.rmi.f32.f32 	%f23, %f22;
	add.f32 	%f24, %f72, 0fBF000000;
	cvt.rpi.f32.f32 	%f25, %f24;
	selp.f32 	%f26, %f25, %f23, %p13;
	cvt.rzi.s32.f32 	%r104, %f26;
	max.s32 	%r105, %r104, 1;
	min.s32 	%r18, %r105, 200;
	mul.wide.s32 	%rd55, %r183, 8;
	add.s64 	%rd56, %rd3, %rd55;
	st.local.f64 	[%rd56], %fd30;
	add.s64 	%rd57, %rd4, %rd55;
	st.local.f64 	[%rd57], %fd31;
	add.s32 	%r106, %r183, 1;
	setp.eq.s32 	%p14, %r106, 200;
	selp.b32 	%r183, 0, %r106, %p14;
	add.s32 	%r20, %r165, 1;
	sub.s32 	%r107, %r165, %r5;
	add.s32 	%r108, %r107, 1;
	setp.lt.s32 	%p15, %r108, 0;
	mov.f64 	%fd260, 0d0000000000000000;
	@%p15 bra 	$L__BB0_48;
	setp.eq.s32 	%p16, %r183, 0;
	add.s32 	%r110, %r183, -1;
	selp.b32 	%r172, 199, %r110, %p16;
	setp.gt.u32 	%p17, %r18, %r165;
	selp.b32 	%r111, %r20, %r18, %p17;
	min.s32 	%r112, %r111, %r164;
	max.s32 	%r22, %r112, 1;
	setp.lt.s32 	%p18, %r112, 4;
	mov.f64 	%fd260, 0d0000000000000000;
	mov.b32 	%r173, 0;
	@%p18 bra 	$L__BB0_38;
	and.b32  	%r113, %r22, 2147483644;
	neg.s32 	%r169, %r113;
	mul.wide.s32 	%rd58, %r165, 4;
	add.s64 	%rd59, %rd1, %rd58;
	add.s64 	%rd126, %rd59, -4;
	mov.f64 	%fd260, 0d0000000000000000;
$L__BB0_29:
	.pragma "nounroll";
	mul.wide.s32 	%rd60, %r172, 8;
	add.s64 	%rd61, %rd3, %rd60;
	ld.local.f64 	%fd114, [%rd61];
	setp.gt.f64 	%p19, %fd114, 0dBFF0000000000000;
	setp.lt.f64 	%p20, %fd114, 0d0000000000000000;
	setp.ge.f64 	%p21, %fd114, 0d0000000000000000;
	setp.lt.f64 	%p22, %fd114, 0d3FF0000000000000;
	selp.f64 	%fd115, 0d3FF0000000000000, %fd114, %p22;
	selp.f64 	%fd116, %fd115, %fd114, %p21;
	selp.f64 	%fd117, 0dBFF0000000000000, %fd116, %p20;
	selp.f64 	%fd35, %fd117, %fd116, %p19;
	add.s64 	%rd62, %rd4, %rd60;
	ld.local.f64 	%fd118, [%rd62];
	setp.eq.f64 	%p23, %fd35, 0d0000000000000000;
	setp.eq.f64 	%p24, %fd118, 0d0000000000000000;
	or.pred  	%p25, %p23, %p24;
	@%p25 bra 	$L__BB0_31;
	ld.global.nc.f32 	%f27, [%rd126+4];
	cvt.f64.f32 	%fd119, %f27;
	mul.f64 	%fd120, %fd118, %fd35;
	div.rn.f64 	%fd121, %fd119, %fd120;
	add.f64 	%fd260, %fd260, %fd121;
$L__BB0_31:
	add.s32 	%r114, %r172, -1;
	setp.eq.s32 	%p26, %r172, 0;
	selp.b32 	%r26, 199, %r114, %p26;
	mul.wide.s32 	%rd63, %r26, 8;
	add.s64 	%rd64, %rd3, %rd63;
	ld.local.f64 	%fd122, [%rd64];
	setp.gt.f64 	%p27, %fd122, 0dBFF0000000000000;
	setp.lt.f64 	%p28, %fd122, 0d0000000000000000;
	setp.ge.f64 	%p29, %fd122, 0d0000000000000000;
	setp.lt.f64 	%p30, %fd122, 0d3FF0000000000000;
	selp.f64 	%fd123, 0d3FF0000000000000, %fd122, %p30;
	selp.f64 	%fd124, %fd123, %fd122, %p29;
	selp.f64 	%fd125, 0dBFF0000000000000, %fd124, %p28;
	selp.f64 	%fd39, %fd125, %fd124, %p27;
	add.s64 	%rd65, %rd4, %rd63;
	ld.local.f64 	%fd126, [%rd65];
	setp.eq.f64 	%p31, %fd39, 0d0000000000000000;
	setp.eq.f64 	%p32, %fd126, 0d0000000000000000;
	or.pred  	%p33, %p31, %p32;
	@%p33 bra 	$L__BB0_33;
	ld.global.nc.f32 	%f28, [%rd126];
	cvt.f64.f32 	%fd127, %f28;
	mul.f64 	%fd128, %fd126, %fd39;
	div.rn.f64 	%fd129, %fd127, %fd128;
	add.f64 	%fd260, %fd260, %fd129;
$L__BB0_33:
	add.s32 	%r115, %r26, -1;
	setp.eq.s32 	%p34, %r26, 0;
	selp.b32 	%r27, 199, %r115, %p34;
	mul.wide.s32 	%rd66, %r27, 8;
	add.s64 	%rd67, %rd3, %rd66;
	ld.local.f64 	%fd130, [%rd67];
	setp.gt.f64 	%p35, %fd130, 0dBFF0000000000000;
	setp.lt.f64 	%p36, %fd130, 0d0000000000000000;
	setp.ge.f64 	%p37, %fd130, 0d0000000000000000;
	setp.lt.f64 	%p38, %fd130, 0d3FF0000000000000;
	selp.f64 	%fd131, 0d3FF0000000000000, %fd130, %p38;
	selp.f64 	%fd132, %fd131, %fd130, %p37;
	selp.f64 	%fd133, 0dBFF0000000000000, %fd132, %p36;
	selp.f64 	%fd43, %fd133, %fd132, %p35;
	add.s64 	%rd68, %rd4, %rd66;
	ld.local.f64 	%fd134, [%rd68];
	setp.eq.f64 	%p39, %fd43, 0d0000000000000000;
	setp.eq.f64 	%p40, %fd134, 0d0000000000000000;
	or.pred  	%p41, %p39, %p40;
	@%p41 bra 	$L__BB0_35;
	ld.global.nc.f32 	%f29, [%rd126+-4];
	cvt.f64.f32 	%fd135, %f29;
	mul.f64 	%fd136, %fd134, %fd43;
	div.rn.f64 	%fd137, %fd135, %fd136;
	add.f64 	%fd260, %fd260, %fd137;
$L__BB0_35:
	add.s32 	%r116, %r27, -1;
	setp.eq.s32 	%p42, %r27, 0;
	selp.b32 	%r117, 199, %r116, %p42;
	setp.eq.s32 	%p43, %r117, 0;
	add.s32 	%r118, %r117, -1;
	selp.b32 	%r172, 199, %r118, %p43;
	mul.wide.s32 	%rd69, %r117, 8;
	add.s64 	%rd70, %rd3, %rd69;
	ld.local.f64 	%fd138, [%rd70];
	setp.gt.f64 	%p44, %fd138, 0dBFF0000000000000;
	setp.lt.f64 	%p45, %fd138, 0d0000000000000000;
	setp.ge.f64 	%p46, %fd138, 0d0000000000000000;
	setp.lt.f64 	%p47, %fd138, 0d3FF0000000000000;
	selp.f64 	%fd139, 0d3FF0000000000000, %fd138, %p47;
	selp.f64 	%fd140, %fd139, %fd138, %p46;
	selp.f64 	%fd141, 0dBFF0000000000000, %fd140, %p45;
	selp.f64 	%fd47, %fd141, %fd140, %p44;
	add.s64 	%rd71, %rd4, %rd69;
	ld.local.f64 	%fd142, [%rd71];
	setp.eq.f64 	%p48, %fd47, 0d0000000000000000;
	setp.eq.f64 	%p49, %fd142, 0d0000000000000000;
	or.pred  	%p50, %p48, %p49;
	@%p50 bra 	$L__BB0_37;
	ld.global.nc.f32 	%f30, [%rd126+-8];
	cvt.f64.f32 	%fd143, %f30;
	mul.f64 	%fd144, %fd142, %fd47;
	div.rn.f64 	%fd145, %fd143, %fd144;
	add.f64 	%fd260, %fd260, %fd145;
$L__BB0_37:
	and.b32  	%r173, %r22, 2147483644;
	add.s32 	%r169, %r169, 4;
	add.s64 	%rd126, %rd126, -16;
	setp.ne.s32 	%p51, %r169, 0;
	@%p51 bra 	$L__BB0_29;
$L__BB0_38:
	and.b32  	%r119, %r22, 3;
	setp.eq.s32 	%p52, %r119, 0;
	@%p52 bra 	$L__BB0_48;
	and.b32  	%r120, %r22, 3;
	setp.eq.s32 	%p53, %r120, 1;
	@%p53 bra 	$L__BB0_45;
	mul.wide.s32 	%rd72, %r172, 8;
	add.s64 	%rd73, %rd3, %rd72;
	ld.local.f64 	%fd147, [%rd73];
	setp.gt.f64 	%p54, %fd147, 0dBFF0000000000000;
	setp.lt.f64 	%p55, %fd147, 0d0000000000000000;
	setp.ge.f64 	%p56, %fd147, 0d0000000000000000;
	setp.lt.f64 	%p57, %fd147, 0d3FF0000000000000;
	selp.f64 	%fd148, 0d3FF0000000000000, %fd147, %p57;
	selp.f64 	%fd149, %fd148, %fd147, %p56;
	selp.f64 	%fd150, 0dBFF0000000000000, %fd149, %p55;
	selp.f64 	%fd53, %fd150, %fd149, %p54;
	add.s64 	%rd74, %rd4, %rd72;
	ld.local.f64 	%fd151, [%rd74];
	setp.eq.f64 	%p58, %fd53, 0d0000000000000000;
	setp.eq.f64 	%p59, %fd151, 0d0000000000000000;
	or.pred  	%p60, %p58, %p59;
	@%p60 bra 	$L__BB0_42;
	sub.s32 	%r121, %r165, %r173;
	mul.wide.s32 	%rd75, %r121, 4;
	add.s64 	%rd76, %rd1, %rd75;
	ld.global.nc.f32 	%f31, [%rd76];
	cvt.f64.f32 	%fd152, %f31;
	mul.f64 	%fd153, %fd151, %fd53;
	div.rn.f64 	%fd154, %fd152, %fd153;
	add.f64 	%fd260, %fd260, %fd154;
$L__BB0_42:
	add.s32 	%r122, %r172, -1;
	setp.eq.s32 	%p61, %r172, 0;
	selp.b32 	%r33, 199, %r122, %p61;
	mul.wide.s32 	%rd77, %r33, 8;
	add.s64 	%rd78, %rd3, %rd77;
	ld.local.f64 	%fd155, [%rd78];
	setp.gt.f64 	%p62, %fd155, 0dBFF0000000000000;
	setp.lt.f64 	%p63, %fd155, 0d0000000000000000;
	setp.ge.f64 	%p64, %fd155, 0d0000000000000000;
	setp.lt.f64 	%p65, %fd155, 0d3FF0000000000000;
	selp.f64 	%fd156, 0d3FF0000000000000, %fd155, %p65;
	selp.f64 	%fd157, %fd156, %fd155, %p64;
	selp.f64 	%fd158, 0dBFF0000000000000, %fd157, %p63;
	selp.f64 	%fd57, %fd158, %fd157, %p62;
	add.s64 	%rd79, %rd4, %rd77;
	ld.local.f64 	%fd159, [%rd79];
	setp.eq.f64 	%p66, %fd57, 0d0000000000000000;
	setp.eq.f64 	%p67, %fd159, 0d0000000000000000;
	or.pred  	%p68, %p66, %p67;
	@%p68 bra 	$L__BB0_44;
	sub.s32 	%r123, %r165, %r173;
	mul.wide.s32 	%rd80, %r123, 4;
	add.s64 	%rd81, %rd1, %rd80;
	ld.global.nc.f32 	%f32, [%rd81+-4];
	cvt.f64.f32 	%fd160, %f32;
	mul.f64 	%fd161, %fd159, %fd57;
	div.rn.f64 	%fd162, %fd160, %fd161;
	add.f64 	%fd260, %fd260, %fd162;
$L__BB0_44:
	add.s32 	%r173, %r173, 2;
	add.s32 	%r124, %r33, -1;
	setp.eq.s32 	%p69, %r33, 0;
	selp.b32 	%r172, 199, %r124, %p69;
$L__BB0_45:
	and.b32  	%r125, %r22, 1;
	setp.eq.b32 	%p70, %r125, 1;
	not.pred 	%p71, %p70;
	@%p71 bra 	$L__BB0_48;
	mul.wide.s32 	%rd82, %r172, 8;
	add.s64 	%rd83, %rd3, %rd82;
	ld.local.f64 	%fd163, [%rd83];
	setp.gt.f64 	%p72, %fd163, 0dBFF0000000000000;
	setp.lt.f64 	%p73, %fd163, 0d0000000000000000;
	setp.ge.f64 	%p74, %fd163, 0d0000000000000000;
	setp.lt.f64 	%p75, %fd163, 0d3FF0000000000000;
	selp.f64 	%fd164, 0d3FF0000000000000, %fd163, %p75;
	selp.f64 	%fd165, %fd164, %fd163, %p74;
	selp.f64 	%fd166, 0dBFF0000000000000, %fd165, %p73;
	selp.f64 	%fd63, %fd166, %fd165, %p72;
	add.s64 	%rd84, %rd4, %rd82;
	ld.local.f64 	%fd167, [%rd84];
	setp.eq.f64 	%p76, %fd63, 0d0000000000000000;
	setp.eq.f64 	%p77, %fd167, 0d0000000000000000;
	or.pred  	%p78, %p76, %p77;
	@%p78 bra 	$L__BB0_48;
	sub.s32 	%r126, %r165, %r173;
	mul.wide.s32 	%rd85, %r126, 4;
	add.s64 	%rd86, %rd1, %rd85;
	ld.global.nc.f32 	%f33, [%rd86];
	cvt.f64.f32 	%fd168, %f33;
	mul.f64 	%fd169, %fd167, %fd63;
	div.rn.f64 	%fd170, %fd168, %fd169;
	add.f64 	%fd260, %fd260, %fd170;
$L__BB0_48:
	add.s32 	%r38, %r5, -1;
	sub.s32 	%r127, %r165, %r38;
	add.s32 	%r128, %r127, 1;
	setp.gt.u32 	%p79, %r18, %r165;
	add.s32 	%r39, %r165, 1;
	selp.b32 	%r129, %r39, %r18, %p79;
	setp.ge.s32 	%p80, %r128, %r129;
	@%p80 bra 	$L__BB0_63;
	setp.gt.u32 	%p81, %r18, %r165;
	selp.b32 	%r130, %r39, %r18, %p81;
	sub.s32 	%r177, %r39, %r130;
	min.s32 	%r133, %r128, %r130;
	sub.s32 	%r134, %r39, %r133;
	sub.s32 	%r135, %r165, %r130;
	add.s32 	%r136, %r135, 2;
	max.s32 	%r137, %r136, %r134;
	add.s32 	%r138, %r130, %r137;
	not.b32 	%r139, %r165;
	add.s32 	%r41, %r138, %r139;
	sub.s32 	%r140, %r138, %r165;
	add.s32 	%r141, %r140, -2;
	setp.lt.u32 	%p82, %r141, 15;
	mov.f64 	%fd278, 0d0000000000000000;
	@%p82 bra 	$L__BB0_52;
	mov.b32 	%r176, 0;
	mov.f64 	%fd278, 0d0000000000000000;
$L__BB0_51:
	.pragma "nounroll";
	mul.wide.s32 	%rd87, %r177, 4;
	add.s64 	%rd88, %rd1, %rd87;
	ld.global.nc.f32 	%f34, [%rd88];
	cvt.f64.f32 	%fd174, %f34;
	add.f64 	%fd175, %fd278, %fd174;
	ld.global.nc.f32 	%f35, [%rd88+4];
	cvt.f64.f32 	%fd176, %f35;
	add.f64 	%fd177, %fd175, %fd176;
	ld.global.nc.f32 	%f36, [%rd88+8];
	cvt.f64.f32 	%fd178, %f36;
	add.f64 	%fd179, %fd177, %fd178;
	ld.global.nc.f32 	%f37, [%rd88+12];
	cvt.f64.f32 	%fd180, %f37;
	add.f64 	%fd181, %fd179, %fd180;
	ld.global.nc.f32 	%f38, [%rd88+16];
	cvt.f64.f32 	%fd182, %f38;
	add.f64 	%fd183, %fd181, %fd182;
	ld.global.nc.f32 	%f39, [%rd88+20];
	cvt.f64.f32 	%fd184, %f39;
	add.f64 	%fd185, %fd183, %fd184;
	ld.global.nc.f32 	%f40, [%rd88+24];
	cvt.f64.f32 	%fd186, %f40;
	add.f64 	%fd187, %fd185, %fd186;
	ld.global.nc.f32 	%f41, [%rd88+28];
	cvt.f64.f32 	%fd188, %f41;
	add.f64 	%fd189, %fd187, %fd188;
	ld.global.nc.f32 	%f42, [%rd88+32];
	cvt.f64.f32 	%fd190, %f42;
	add.f64 	%fd191, %fd189, %fd190;
	ld.global.nc.f32 	%f43, [%rd88+36];
	cvt.f64.f32 	%fd192, %f43;
	add.f64 	%fd193, %fd191, %fd192;
	ld.global.nc.f32 	%f44, [%rd88+40];
	cvt.f64.f32 	%fd194, %f44;
	add.f64 	%fd195, %fd193, %fd194;
	ld.global.nc.f32 	%f45, [%rd88+44];
	cvt.f64.f32 	%fd196, %f45;
	add.f64 	%fd197, %fd195, %fd196;
	ld.global.nc.f32 	%f46, [%rd88+48];
	cvt.f64.f32 	%fd198, %f46;
	add.f64 	%fd199, %fd197, %fd198;
	ld.global.nc.f32 	%f47, [%rd88+52];
	cvt.f64.f32 	%fd200, %f47;
	add.f64 	%fd201, %fd199, %fd200;
	ld.global.nc.f32 	%f48, [%rd88+56];
	cvt.f64.f32 	%fd202, %f48;
	add.f64 	%fd203, %fd201, %fd202;
	ld.global.nc.f32 	%f49, [%rd88+60];
	cvt.f64.f32 	%fd204, %f49;
	add.f64 	%fd278, %fd203, %fd204;
	add.s32 	%r177, %r177, 16;
	add.s32 	%r176, %r176, 16;
	and.b32  	%r143, %r41, -16;
	setp.ne.s32 	%p83, %r176, %r143;
	@%p83 bra 	$L__BB0_51;
$L__BB0_52:
	and.b32  	%r144, %r41, 15;
	setp.eq.s32 	%p84, %r144, 0;
	@%p84 bra 	$L__BB0_62;
	and.b32  	%r145, %r41, 15;
	setp.lt.u32 	%p85, %r145, 8;
	@%p85 bra 	$L__BB0_55;
	mul.wide.s32 	%rd89, %r177, 4;
	add.s64 	%rd90, %rd1, %rd89;
	ld.global.nc.f32 	%f50, [%rd90];
	cvt.f64.f32 	%fd206, %f50;
	add.f64 	%fd207, %fd278, %fd206;
	ld.global.nc.f32 	%f51, [%rd90+4];
	cvt.f64.f32 	%fd208, %f51;
	add.f64 	%fd209, %fd207, %fd208;
	ld.global.nc.f32 	%f52, [%rd90+8];
	cvt.f64.f32 	%fd210, %f52;
	add.f64 	%fd211, %fd209, %fd210;
	ld.global.nc.f32 	%f53, [%rd90+12];
	cvt.f64.f32 	%fd212, %f53;
	add.f64 	%fd213, %fd211, %fd212;
	ld.global.nc.f32 	%f54, [%rd90+16];
	cvt.f64.f32 	%fd214, %f54;
	add.f64 	%fd215, %fd213, %fd214;
	ld.global.nc.f32 	%f55, [%rd90+20];
	cvt.f64.f32 	%fd216, %f55;
	add.f64 	%fd217, %fd215, %fd216;
	ld.global.nc.f32 	%f56, [%rd90+24];
	cvt.f64.f32 	%fd218, %f56;
	add.f64 	%fd219, %fd217, %fd218;
	ld.global.nc.f32 	%f57, [%rd90+28];
	cvt.f64.f32 	%fd220, %f57;
	add.f64 	%fd278, %fd219, %fd220;
	add.s32 	%r177, %r177, 8;
$L__BB0_55:
	and.b32  	%r146, %r41, 7;
	setp.eq.s32 	%p86, %r146, 0;
	@%p86 bra 	$L__BB0_62;
	and.b32  	%r49, %r41, 3;
	and.b32  	%r147, %r41, 7;
	setp.lt.u32 	%p87, %r147, 4;
	@%p87 bra 	$L__BB0_58;
	mul.wide.s32 	%rd91, %r177, 4;
	add.s64 	%rd92, %rd1, %rd91;
	ld.global.nc.f32 	%f58, [%rd92];
	cvt.f64.f32 	%fd222, %f58;
	add.f64 	%fd223, %fd278, %fd222;
	ld.global.nc.f32 	%f59, [%rd92+4];
	cvt.f64.f32 	%fd224, %f59;
	add.f64 	%fd225, %fd223, %fd224;
	ld.global.nc.f32 	%f60, [%rd92+8];
	cvt.f64.f32 	%fd226, %f60;
	add.f64 	%fd227, %fd225, %fd226;
	ld.global.nc.f32 	%f61, [%rd92+12];
	cvt.f64.f32 	%fd228, %f61;
	add.f64 	%fd278, %fd227, %fd228;
	add.s32 	%r177, %r177, 4;
$L__BB0_58:
	setp.eq.s32 	%p88, %r49, 0;
	@%p88 bra 	$L__BB0_62;
	mul.wide.s32 	%rd93, %r177, 4;
	add.s64 	%rd16, %rd1, %rd93;
	ld.global.nc.f32 	%f62, [%rd16];
	cvt.f64.f32 	%fd229, %f62;
	add.f64 	%fd278, %fd278, %fd229;
	setp.eq.s32 	%p89, %r49, 1;
	@%p89 bra 	$L__BB0_62;
	ld.global.nc.f32 	%f63, [%rd16+4];
	cvt.f64.f32 	%fd230, %f63;
	add.f64 	%fd278, %fd278, %fd230;
	setp.eq.s32 	%p90, %r49, 2;
	@%p90 bra 	$L__BB0_62;
	ld.global.nc.f32 	%f64, [%rd16+8];
	cvt.f64.f32 	%fd231, %f64;
	add.f64 	%fd278, %fd278, %fd231;
$L__BB0_62:
	add.f64 	%fd260, %fd260, %fd278;
$L__BB0_63:
	add.s64 	%rd17, %rd6, %rd45;
	setp.gt.s32 	%p91, %r3, 512;
	cvt.rn.f64.u32 	%fd232, %r18;
	div.rn.f64 	%fd233, %fd260, %fd232;
	cvt.f64.f32 	%fd234, %f1;
	mul.f64 	%fd235, %fd33, %fd234;
	mul.wide.u32 	%rd95, %r165, 4;
	add.s64 	%rd96, %rd1, %rd95;
	ld.global.nc.f32 	%f65, [%rd96];
	cvt.f64.f32 	%fd236, %f65;
	fma.rn.f64 	%fd237, %fd233, 0dBF847AE147AE147B, %fd236;
	fma.rn.f64 	%fd83, %fd32, %fd235, %fd237;
	@%p91 bra 	$L__BB0_69;
	setp.ge.s32 	%p94, %r185, %r4;
	@%p94 bra 	$L__BB0_66;
	cvt.rn.f32.f64 	%f69, %fd83;
	mul.wide.s32 	%rd101, %r184, 4;
	add.s64 	%rd102, %rd5, %rd101;
	st.local.f32 	[%rd102], %f69;
	add.s32 	%r149, %r184, 1;
	setp.eq.s32 	%p96, %r149, %r4;
	selp.b32 	%r184, 0, %r149, %p96;
	add.s32 	%r185, %r185, 1;
	bra.uni 	$L__BB0_67;
$L__BB0_66:
	mul.wide.s32 	%rd99, %r184, 4;
	add.s64 	%rd100, %rd5, %rd99;
	ld.local.f32 	%f67, [%rd100];
	sub.f32 	%f74, %f74, %f67;
	cvt.rn.f32.f64 	%f68, %fd83;
	st.local.f32 	[%rd100], %f68;
	add.s32 	%r148, %r184, 1;
	setp.eq.s32 	%p95, %r148, %r4;
	selp.b32 	%r184, 0, %r148, %p95;
$L__BB0_67:
	cvt.f64.f32 	%fd240, %f74;
	add.f64 	%fd241, %fd83, %fd240;
	cvt.rn.f32.f64 	%f74, %fd241;
	setp.lt.s32 	%p97, %r165, %r6;
	@%p97 bra 	$L__BB0_73;
	cvt.f64.f32 	%fd242, %f74;
	mul.f64 	%fd243, %fd1, %fd242;
	cvt.rn.f32.f64 	%f70, %fd243;
	mul.wide.u32 	%rd103, %r165, 4;
	add.s64 	%rd104, %rd17, %rd103;
	st.global.f32 	[%rd104], %f70;
	bra.uni 	$L__BB0_73;
$L__BB0_69:
	setp.lt.s32 	%p92, %r165, %r6;
	@%p92 bra 	$L__BB0_73;
	sub.s32 	%r182, %r165, %r4;
	mov.f64 	%fd280, 0d0000000000000000;
$L__BB0_71:
	add.s32 	%r182, %r182, 1;
	add.f64 	%fd280, %fd83, %fd280;
	setp.lt.s32 	%p93, %r182, %r165;
	@%p93 bra 	$L__BB0_71;
	mul.f64 	%fd239, %fd1, %fd280;
	cvt.rn.f32.f64 	%f66, %fd239;
	mul.wide.u32 	%rd97, %r165, 4;
	add.s64 	%rd98, %rd17, %rd97;
	st.global.f32 	[%rd98], %f66;
$L__BB0_73:
	add.s32 	%r165, %r165, 1;
	add.s32 	%r164, %r164, 1;
	setp.ne.s32 	%p98, %r165, %r91;
	@%p98 bra 	$L__BB0_17;
$L__BB0_74:
	min.s32 	%r65, %r6, %r91;
	setp.lt.s32 	%p99, %r65, 1;
	@%p99 bra 	$L__BB0_87;
	and.b32  	%r66, %r65, 15;
	setp.lt.u32 	%p100, %r65, 16;
	mov.b32 	%r192, 0;
	@%p100 bra 	$L__BB0_78;
	and.b32  	%r192, %r65, 2147483632;
	neg.s32 	%r186, %r192;
	add.s64 	%rd106, %rd45, %rd6;
	add.s64 	%rd127, %rd106, 32;
$L__BB0_77:
	.pragma "nounroll";
	mov.b32 	%r151, 2147483647;
	st.global.u32 	[%rd127+-32], %r151;
	st.global.u32 	[%rd127+-28], %r151;
	st.global.u32 	[%rd127+-24], %r151;
	st.global.u32 	[%rd127+-20], %r151;
	st.global.u32 	[%rd127+-16], %r151;
	st.global.u32 	[%rd127+-12], %r151;
	st.global.u32 	[%rd127+-8], %r151;
	st.global.u32 	[%rd127+-4], %r151;
	st.global.u32 	[%rd127], %r151;
	st.global.u32 	[%rd127+4], %r151;
	st.global.u32 	[%rd127+8], %r151;
	st.global.u32 	[%rd127+12], %r151;
	st.global.u32 	[%rd127+16], %r151;
	st.global.u32 	[%rd127+20], %r151;
	st.global.u32 	[%rd127+24], %r151;
	st.global.u32 	[%rd127+28], %r151;
	add.s32 	%r186, %r186, 16;
	add.s64 	%rd127, %rd127, 64;
	setp.eq.s32 	%p101, %r186, 0;
	@%p101 bra 	$L__BB0_78;
	bra.uni 	$L__BB0_77;
$L__BB0_78:
	setp.eq.s32 	%p102, %r66, 0;
	@%p102 bra 	$L__BB0_87;
	add.s64 	%rd24, %rd6, %rd45;
	and.b32  	%r82, %r65, 7;
	setp.lt.u32 	%p103, %r66, 8;
	@%p103 bra 	$L__BB0_81;
	mul.wide.u32 	%rd108, %r192, 4;
	add.s64 	%rd109, %rd24, %rd108;
	mov.b32 	%r152, 2147483647;
	st.global.u32 	[%rd109], %r152;
	st.global.u32 	[%rd109+4], %r152;
	st.global.u32 	[%rd109+8], %r152;
	st.global.u32 	[%rd109+12], %r152;
	st.global.u32 	[%rd109+16], %r152;
	st.global.u32 	[%rd109+20], %r152;
	st.global.u32 	[%rd109+24], %r152;
	st.global.u32 	[%rd109+28], %r152;
	add.s32 	%r192, %r192, 8;
$L__BB0_81:
	setp.eq.s32 	%p104, %r82, 0;
	@%p104 bra 	$L__BB0_87;
	and.b32  	%r85, %r65, 3;
	setp.lt.u32 	%p105, %r82, 4;
	@%p105 bra 	$L__BB0_84;
	mul.wide.u32 	%rd110, %r192, 4;
	add.s64 	%rd111, %rd24, %rd110;
	mov.b32 	%r153, 2147483647;
	st.global.u32 	[%rd111], %r153;
	st.global.u32 	[%rd111+4], %r153;
	st.global.u32 	[%rd111+8], %r153;
	st.global.u32 	[%rd111+12], %r153;
	add.s32 	%r192, %r192, 4;
$L__BB0_84:
	setp.eq.s32 	%p106, %r85, 0;
	@%p106 bra 	$L__BB0_87;
	mul.wide.u32 	%rd113, %r192, 4;
	add.s64 	%rd114, %rd45, %rd113;
	add.s64 	%rd129, %rd6, %rd114;
	neg.s32 	%r194, %r85;
$L__BB0_86:
	.pragma "nounroll";
	mov.b32 	%r154, 2147483647;
	st.global.u32 	[%rd129], %r154;
	add.s64 	%rd129, %rd129, 4;
	add.s32 	%r194, %r194, 1;
	setp.ne.s32 	%p107, %r194, 0;
	@%p107 bra 	$L__BB0_86;
$L__BB0_87:
	ret;

}
	// .globl	avsl_many_series_one_param_f32
.visible .entry avsl_many_series_one_param_f32(
	.param .u64 .ptr .align 1 avsl_many_series_one_param_f32_param_0,
	.param .u64 .ptr .align 1 avsl_many_series_one_param_f32_param_1,
	.param .u64 .ptr .align 1 avsl_many_series_one_param_f32_param_2,
	.param .u64 .ptr .align 1 avsl_many_series_one_param_f32_param_3,
	.param .u32 avsl_many_series_one_param_f32_param_4,
	.param .u32 avsl_many_series_one_param_f32_param_5,
	.param .u32 avsl_many_series_one_param_f32_param_6,
	.param .u32 avsl_many_series_one_param_f32_param_7,
	.param .f32 avsl_many_series_one_param_f32_param_8,
	.param .u64 .ptr .align 1 avsl_many_series_one_param_f32_param_9
)
{
	.local .align 16 .b8 	__local_depot1[5248];
	.reg .b64 	%SP;
	.reg .b64 	%SPL;
	.reg .pred 	%p<194>;
	.reg .b32 	%r<328>;
	.reg .b32 	%f<136>;
	.reg .b64 	%rd<225>;
	.reg .b64 	%fd<546>;

	mov.u64 	%SPL, __local_depot1;
	ld.param.u64 	%rd15, [avsl_many_series_one_param_f32_param_0];
	ld.param.u64 	%rd16, [avsl_many_series_one_param_f32_param_1];
	ld.param.u64 	%rd17, [avsl_many_series_one_param_f32_param_2];
	ld.param.u64 	%rd14, [avsl_many_series_one_param_f32_param_3];
	ld.param.u32 	%r136, [avsl_many_series_one_param_f32_param_4];
	ld.param.u32 	%r138, [avsl_many_series_one_param_f32_param_6];
	ld.param.u32 	%r139, [avsl_many_series_one_param_f32_param_7];
	ld.param.u64 	%rd18, [avsl_many_series_one_param_f32_param_9];
	cvta.to.global.u64 	%rd1, %rd16;
	cvta.to.global.u64 	%rd2, %rd17;
	cvta.to.global.u64 	%rd3, %rd15;
	cvta.to.global.u64 	%rd4, %rd18;
	add.u64 	%rd5, %SPL, 0;
	add.u64 	%rd6, %SPL, 1600;
	add.u64 	%rd7, %SPL, 3200;
	mov.u32 	%r140, %ctaid.x;
	mov.u32 	%r141, %ntid.x;
	mov.u32 	%r142, %tid.x;
	mad.lo.s32 	%r1, %r140, %r141, %r142;
	setp.ge.s32 	%p1, %r1, %r136;
	@%p1 bra 	$L__BB1_120;
	ld.param.u32 	%r278, [avsl_many_series_one_param_f32_param_5];
	cvta.to.global.u64 	%rd22, %rd14;
	mul.wide.s32 	%rd23, %r1, 4;
	add.s64 	%rd24, %rd22, %rd23;
	ld.global.nc.u32 	%r2, [%rd24];
	max.s32 	%r3, %r139, 1;
	add.s32 	%r4, %r2, %r3;
	add.s32 	%r143, %r4, %r3;
	add.s32 	%r5, %r143, -2;
	max.s32 	%r6, %r138, 1;
	cvt.rn.f64.u32 	%fd167, %r6;
	rcp.rn.f64 	%fd1, %fd167;
	cvt.rn.f64.u32 	%fd168, %r3;
	rcp.rn.f64 	%fd2, %fd168;
	mov.f64 	%fd169, 0d0000000000000000;
	st.local.v2.f64 	[%rd5], {%fd169, %fd169};
	mov.f64 	%fd170, 0d3FF0000000000000;
	st.local.v2.f64 	[%rd6], {%fd170, %fd170};
	st.local.v2.f64 	[%rd5+16], {%fd169, %fd169};
	st.local.v2.f64 	[%rd6+16], {%fd170, %fd170};
	st.local.v2.f64 	[%rd5+32], {%fd169, %fd169};
	st.local.v2.f64 	[%rd6+32], {%fd170, %fd170};
	st.local.v2.f64 	[%rd5+48], {%fd169, %fd169};
	st.local.v2.f64 	[%rd6+48], {%fd170, %fd170};
	st.local.v2.f64 	[%rd5+64], {%fd169, %fd169};
	st.local.v2.f64 	[%rd6+64], {%fd170, %fd170};
	st.local.v2.f64 	[%rd5+80], {%fd169, %fd169};
	st.local.v2.f64 	[%rd6+80], {%fd170, %fd170};
	st.local.v2.f64 	[%rd5+96], {%fd169, %fd169};
	st.local.v2.f64 	[%rd6+96], {%fd170, %fd170};
	st.local.v2.f64 	[%rd5+112], {%fd169, %fd169};
	st.local.v2.f64 	[%rd6+112], {%fd170, %fd170};
	st.local.v2.f64 	[%rd5+128], {%fd169, %fd169};
	st.local.v2.f64 	[%rd6+128], {%fd170, %fd170};
	st.local.v2.f64 	[%rd5+144], {%fd169, %fd169};
	st.local.v2.f64 	[%rd6+144], {%fd170, %fd170};
	st.local.v2.f64 	[%rd5+160], {%fd169, %fd169};
	st.local.v2.f64 	[%rd6+160], {%fd170, %fd170};
	st.local.v2.f64 	[%rd5+176], {%fd169, %fd169};
	st.local.v2.f64 	[%rd6+176], {%fd170, %fd170};
	st.local.v2.f64 	[%rd5+192], {%fd169, %fd169};
	st.local.v2.f64 	[%rd6+192], {%fd170, %fd170};
	st.local.v2.f64 	[%rd5+208], {%fd169, %fd169};
	st.local.v2.f64 	[%rd6+208], {%fd170, %fd170};
	st.local.v2.f64 	[%rd5+224], {%fd169, %fd169};
	st.local.v2.f64 	[%rd6+224], {%fd170, %fd170};
	st.local.v2.f64 	[%rd5+240], {%fd169, %fd169};
	st.local.v2.f64 	[%rd6+240], {%fd170, %fd170};
	st.local.v2.f64 	[%rd5+256], {%fd169, %fd169};
	st.local.v2.f64 	[%rd6+256], {%fd170, %fd170};
	st.local.v2.f64 	[%rd5+272], {%fd169, %fd169};
	st.local.v2.f64 	[%rd6+272], {%fd170, %fd170};
	st.local.v2.f64 	[%rd5+288], {%fd169, %fd169};
	st.local.v2.f64 	[%rd6+288], {%fd170, %fd170};
	st.local.v2.f64 	[%rd5+304], {%fd169, %fd169};
	st.local.v2.f64 	[%rd6+304], {%fd170, %fd170};
	st.local.v2.f64 	[%rd5+320], {%fd169, %fd169};
	st.local.v2.f64 	[%rd6+320], {%fd170, %fd170};
	st.local.v2.f64 	[%rd5+336], {%fd169, %fd169};
	st.local.v2.f64 	[%rd6+336], {%fd170, %fd170};
	st.local.v2.f64 	[%rd5+352], {%fd169, %fd169};
	st.local.v2.f64 	[%rd6+352], {%fd170, %fd170};
	st.local.v2.f64 	[%rd5+368], {%fd169, %fd169};
	st.local.v2.f64 	[%rd6+368], {%fd170, %fd170};
	st.local.v2.f64 	[%rd5+384], {%fd169, %fd169};
	st.local.v2.f64 	[%rd6+384], {%fd170, %fd170};
	st.local.v2.f64 	[%rd5+400], {%fd169, %fd169};
	st.local.v2.f64 	[%rd6+400], {%fd170, %fd170};
	st.local.v2.f64 	[%rd5+416], {%fd169, %fd169};
	st.local.v2.f64 	[%rd6+416], {%fd170, %fd170};
	st.local.v2.f64 	[%rd5+432], {%fd169, %fd169};
	st.local.v2.f64 	[%rd6+432], {%fd170, %fd170};
	st.local.v2.f64 	[%rd5+448], {%fd169, %fd169};
	st.local.v2.f64 	[%rd6+448], {%fd170, %fd170};
	st.local.v2.f64 	[%rd5+464], {%fd169, %fd169};
	st.local.v2.f64 	[%rd6+464], {%fd170, %fd170};
	st.local.v2.f64 	[%rd5+480], {%fd169, %fd169};
	st.local.v2.f64 	[%rd6+480], {%fd170, %fd170};
	st.local.v2.f64 	[%rd5+496], {%fd169, %fd169};
	st.local.v2.f64 	[%rd6+496], {%fd170, %fd170};
	st.local.v2.f64 	[%rd5+512], {%fd169, %fd169};
	st.local.v2.f64 	[%rd6+512], {%fd170, %fd170};
	st.local.v2.f64 	[%rd5+528], {%fd169, %fd169};
	st.local.v2.f64 	[%rd6+528], {%fd170, %fd170};
	st.local.v2.f64 	[%rd5+544], {%fd169, %fd169};
	st.local.v2.f64 	[%rd6+544], {%fd170, %fd170};
	st.local.v2.f64 	[%rd5+560], {%fd169, %fd169};
	st.local.v2.f64 	[%rd6+560], {%fd170, %fd170};
	st.local.v2.f64 	[%rd5+576], {%fd169, %fd169};
	st.local.v2.f64 	[%rd6+576], {%fd170, %fd170};
	st.local.v2.f64 	[%rd5+592], {%fd169, %fd169};
	st.local.v2.f64 	[%rd6+592], {%fd170, %fd170};
	st.local.v2.f64 	[%rd5+608], {%fd169, %fd169};
	st.local.v2.f64 	[%rd6+608], {%fd170, %fd170};
	st.local.v2.f64 	[%rd5+624], {%fd169, %fd169};
	st.local.v2.f64 	[%rd6+624], {%fd170, %fd170};
	st.local.v2.f64 	[%rd5+640], {%fd169, %fd169};
	st.local.v2.f64 	[%rd6+640], {%fd170, %fd170};
	st.local.v2.f64 	[%rd5+656], {%fd169, %fd169};
	st.local.v2.f64 	[%rd6+656], {%fd170, %fd170};
	st.local.v2.f64 	[%rd5+672], {%fd169, %fd169};
	st.local.v2.f64 	[%rd6+672], {%fd170, %fd170};
	st.local.v2.f64 	[%rd5+688], {%fd169, %fd169};
	st.local.v2.f64 	[%rd6+688], {%fd170, %fd170};
	st.local.v2.f64 	[%rd5+704], {%fd169, %fd169};
	st.local.v2.f64 	[%rd6+704], {%fd170, %fd170};
	st.local.v2.f64 	[%rd5+720], {%fd169, %fd169};
	st.local.v2.f64 	[%rd6+720], {%fd170, %fd170};
	st.local.v2.f64 	[%rd5+736], {%fd169, %fd169};
	st.local.v2.f64 	[%rd6+736], {%fd170, %fd170};
	st.local.v2.f64 	[%rd5+752], {%fd169, %fd169};
	st.local.v2.f64 	[%rd6+752], {%fd170, %fd170};
	st.local.v2.f64 	[%rd5+768], {%fd169, %fd169};
	st.local.v2.f64 	[%rd6+768], {%fd170, %fd170};
	st.local.v2.f64 	[%rd5+784], {%fd169, %fd169};
	st.local.v2.f64 	[%rd6+784], {%fd170, %fd170};
	st.local.v2.f64 	[%rd5+800], {%fd169, %fd169};
	st.local.v2.f64 	[%rd6+800], {%fd170, %fd170};
	st.local.v2.f64 	[%rd5+816], {%fd169, %fd169};
	st.local.v2.f64 	[%rd6+816], {%fd170, %fd170};
	st.local.v2.f64 	[%rd5+832], {%fd169, %fd169};
	st.local.v2.f64 	[%rd6+832], {%fd170, %fd170};
	st.local.v2.f64 	[%rd5+848], {%fd169, %fd169};
	st.local.v2.f64 	[%rd6+848], {%fd170, %fd170};
	st.local.v2.f64 	[%rd5+864], {%fd169, %fd169};
	st.local.v2.f64 	[%rd6+864], {%fd170, %fd170};
	st.local.v2.f64 	[%rd5+880], {%fd169, %fd169};
	st.local.v2.f64 	[%rd6+880], {%fd170, %fd170};
	st.local.v2.f64 	[%rd5+896], {%fd169, %fd169};
	st.local.v2.f64 	[%rd6+896], {%fd170, %fd170};
	st.local.v2.f64 	[%rd5+912], {%fd169, %fd169};
	st.local.v2.f64 	[%rd6+912], {%fd170, %fd170};
	st.local.v2.f64 	[%rd5+928], {%fd169, %fd169};
	st.local.v2.f64 	[%rd6+928], {%fd170, %fd170};
	st.local.v2.f64 	[%rd5+944], {%fd169, %fd169};
	st.local.v2.f64 	[%rd6+944], {%fd170, %fd170};
	st.local.v2.f64 	[%rd5+960], {%fd169, %fd169};
	st.local.v2.f64 	[%rd6+960], {%fd170, %fd170};
	st.local.v2.f64 	[%rd5+976], {%fd169, %fd169};
	st.local.v2.f64 	[%rd6+976], {%fd170, %fd170};
	st.local.v2.f64 	[%rd5+992], {%fd169, %fd169};
	st.local.v2.f64 	[%rd6+992], {%fd170, %fd170};
	st.local.v2.f64 	[%rd5+1008], {%fd169, %fd169};
	st.local.v2.f64 	[%rd6+1008], {%fd170, %fd170};
	st.local.v2.f64 	[%rd5+1024], {%fd169, %fd169};
	st.local.v2.f64 	[%rd6+1024], {%fd170, %fd170};
	st.local.v2.f64 	[%rd5+1040], {%fd169, %fd169};
	st.local.v2.f64 	[%rd6+1040], {%fd170, %fd170};
	st.local.v2.f64 	[%rd5+1056], {%fd169, %fd169};
	st.local.v2.f64 	[%rd6+1056], {%fd170, %fd170};
	st.local.v2.f64 	[%rd5+1072], {%fd169, %fd169};
	st.local.v2.f64 	[%rd6+1072], {%fd170, %fd170};
	st.local.v2.f64 	[%rd5+1088], {%fd169, %fd169};
	st.local.v2.f64 	[%rd6+1088], {%fd170, %fd170};
	st.local.v2.f64 	[%rd5+1104], {%fd169, %fd169};
	st.local.v2.f64 	[%rd6+1104], {%fd170, %fd170};
	st.local.v2.f64 	[%rd5+1120], {%fd169, %fd169};
	st.local.v2.f64 	[%rd6+1120], {%fd170, %fd170};
	st.local.v2.f64 	[%rd5+1136], {%fd169, %fd169};
	st.local.v2.f64 	[%rd6+1136], {%fd170, %fd170};
	st.local.v2.f64 	[%rd5+1152], {%fd169, %fd169};
	st.local.v2.f64 	[%rd6+1152], {%fd170, %fd170};
	st.local.v2.f64 	[%rd5+1168], {%fd169, %fd169};
	st.local.v2.f64 	[%rd6+1168], {%fd170, %fd170};
	st.local.v2.f64 	[%rd5+1184], {%fd169, %fd169};
	st.local.v2.f64 	[%rd6+1184], {%fd170, %fd170};
	st.local.v2.f64 	[%rd5+1200], {%fd169, %fd169};
	st.local.v2.f64 	[%rd6+1200], {%fd170, %fd170};
	st.local.v2.f64 	[%rd5+1216], {%fd169, %fd169};
	st.local.v2.f64 	[%rd6+1216], {%fd170, %fd170};
	st.local.v2.f64 	[%rd5+1232], {%fd169, %fd169};
	st.local.v2.f64 	[%rd6+1232], {%fd170, %fd170};
	st.local.v2.f64 	[%rd5+1248], {%fd169, %fd169};
	st.local.v2.f64 	[%rd6+1248], {%fd170, %fd170};
	st.local.v2.f64 	[%rd5+1264], {%fd169, %fd169};
	st.local.v2.f64 	[%rd6+1264], {%fd170, %fd170};
	st.local.v2.f64 	[%rd5+1280], {%fd169, %fd169};
	st.local.v2.f64 	[%rd6+1280], {%fd170, %fd170};
	st.local.v2.f64 	[%rd5+1296], {%fd169, %fd169};
	st.local.v2.f64 	[%rd6+1296], {%fd170, %fd170};
	st.local.v2.f64 	[%rd5+1312], {%fd169, %fd169};
	st.local.v2.f64 	[%rd6+1312], {%fd170, %fd170};
	st.local.v2.f64 	[%rd5+1328], {%fd169, %fd169};
	st.local.v2.f64 	[%rd6+1328], {%fd170, %fd170};
	st.local.v2.f64 	[%rd5+1344], {%fd169, %fd169};
	st.local.v2.f64 	[%rd6+1344], {%fd170, %fd170};
	st.local.v2.f64 	[%rd5+1360], {%fd169, %fd169};
	st.local.v2.f64 	[%rd6+1360], {%fd170, %fd170};
	st.local.v2.f64 	[%rd5+1376], {%fd169, %fd169};
	st.local.v2.f64 	[%rd6+1376], {%fd170, %fd170};
	st.local.v2.f64 	[%rd5+1392], {%fd169, %fd169};
	st.local.v2.f64 	[%rd6+1392], {%fd170, %fd170};
	st.local.v2.f64 	[%rd5+1408], {%fd169, %fd169};
	st.local.v2.f64 	[%rd6+1408], {%fd170, %fd170};
	st.local.v2.f64 	[%rd5+1424], {%fd169, %fd169};
	st.local.v2.f64 	[%rd6+1424], {%fd170, %fd170};
	st.local.v2.f64 	[%rd5+1440], {%fd169, %fd169};
	st.local.v2.f64 	[%rd6+1440], {%fd170, %fd170};
	st.local.v2.f64 	[%rd5+1456], {%fd169, %fd169};
	st.local.v2.f64 	[%rd6+1456], {%fd170, %fd170};
	st.local.v2.f64 	[%rd5+1472], {%fd169, %fd169};
	st.local.v2.f64 	[%rd6+1472], {%fd170, %fd170};
	st.local.v2.f64 	[%rd5+1488], {%fd169, %fd169};
	st.local.v2.f64 	[%rd6+1488], {%fd170, %fd170};
	st.local.v2.f64 	[%rd5+1504], {%fd169, %fd169};
	st.local.v2.f64 	[%rd6+1504], {%fd170, %fd170};
	st.local.v2.f64 	[%rd5+1520], {%fd169, %fd169};
	st.local.v2.f64 	[%rd6+1520], {%fd170, %fd170};
	st.local.v2.f64 	[%rd5+1536], {%fd169, %fd169};
	st.local.v2.f64 	[%rd6+1536], {%fd170, %fd170};
	st.local.v2.f64 	[%rd5+1552], {%fd169, %fd169};
	st.local.v2.f64 	[%rd6+1552], {%fd170, %fd170};
	st.local.v2.f64 	[%rd5+1568], {%fd169, %fd169};
	st.local.v2.f64 	[%rd6+1568], {%fd170, %fd170};
	st.local.v2.f64 	[%rd5+1584], {%fd169, %fd169};
	st.local.v2.f64 	[%rd6+1584], {%fd170, %fd170};
	setp.lt.s32 	%p2, %r278, 1;
	@%p2 bra 	$L__BB1_108;
	setp.gt.s32 	%p3, %r139, 512;
	@%p3 bra 	$L__BB1_56;
	sub.s32 	%r282, 2, %r4;
	mov.f64 	%fd487, 0d0000000000000000;
	mov.f32 	%f134, 0f00000000;
	mov.b32 	%r283, 0;
	mov.u32 	%r302, %r283;
	mov.u32 	%r301, %r283;
	mov.f64 	%fd486, %fd487;
	mov.f64 	%fd485, %fd487;
	mov.f64 	%fd484, %fd487;
	mov.f64 	%fd483, %fd487;
	mov.f64 	%fd482, %fd487;
	mov.u32 	%r286, %r283;
$L__BB1_4:
	mad.lo.s32 	%r287, %r283, %r136, %r1;
	setp.lt.s32 	%p93, %r283, %r2;
	@%p93 bra 	$L__BB1_9;
	mul.wide.s32 	%rd112, %r287, 4;
	add.s64 	%rd113, %rd3, %rd112;
	ld.global.nc.f32 	%f70, [%rd113];
	cvt.f64.f32 	%fd322, %f70;
	add.s64 	%rd114, %rd2, %rd112;
	ld.global.nc.f32 	%f71, [%rd114];
	cvt.f64.f32 	%fd323, %f71;
	add.f64 	%fd487, %fd487, %fd322;
	add.f64 	%fd485, %fd485, %fd323;
	fma.rn.f64 	%fd483, %fd322, %fd323, %fd483;
	add.f64 	%fd486, %fd486, %fd322;
	add.f64 	%fd484, %fd484, %fd323;
	fma.rn.f64 	%fd482, %fd322, %fd323, %fd482;
	add.s32 	%r204, %r2, %r6;
	setp.lt.s32 	%p94, %r283, %r204;
	@%p94 bra 	$L__BB1_7;
	sub.s32 	%r205, %r283, %r6;
	mad.lo.s32 	%r206, %r205, %r136, %r1;
	mul.wide.s32 	%rd115, %r206, 4;
	add.s64 	%rd116, %rd3, %rd115;
	ld.global.nc.f32 	%f72, [%rd116];
	add.s64 	%rd117, %rd2, %rd115;
	ld.global.nc.f32 	%f73, [%rd117];
	cvt.f64.f32 	%fd324, %f72;
	sub.f64 	%fd487, %fd487, %fd324;
	cvt.f64.f32 	%fd325, %f73;
	sub.f64 	%fd485, %fd485, %fd325;
	mul.f32 	%f74, %f72, %f73;
	cvt.f64.f32 	%fd326, %f74;
	sub.f64 	%fd483, %fd483, %fd326;
$L__BB1_7:
	add.s32 	%r207, %r2, %r3;
	setp.lt.s32 	%p95, %r283, %r207;
	@%p95 bra 	$L__BB1_9;
	sub.s32 	%r208, %r283, %r3;
	mad.lo.s32 	%r209, %r208, %r136, %r1;
	mul.wide.s32 	%rd118, %r209, 4;
	add.s64 	%rd119, %rd3, %rd118;
	ld.global.nc.f32 	%f75, [%rd119];
	add.s64 	%rd120, %rd2, %rd118;
	ld.global.nc.f32 	%f76, [%rd120];
	cvt.f64.f32 	%fd327, %f75;
	sub.f64 	%fd486, %fd486, %fd327;
	cvt.f64.f32 	%fd328, %f76;
	sub.f64 	%fd484, %fd484, %fd328;
	mul.f32 	%f77, %f75, %f76;
	cvt.f64.f32 	%fd329, %f77;
	sub.f64 	%fd482, %fd482, %fd329;
$L__BB1_9:
	add.s32 	%r210, %r2, %r3;
	add.s32 	%r14, %r210, -1;
	setp.lt.s32 	%p96, %r283, %r14;
	@%p96 bra 	$L__BB1_46;
	mul.f64 	%fd330, %fd1, %fd487;
	mul.f64 	%fd331, %fd2, %fd486;
	setp.neu.f64 	%p97, %fd485, 0d0000000000000000;
	div.rn.f64 	%fd332, %fd483, %fd485;
	selp.f64 	%fd333, %fd332, %fd330, %p97;
	setp.neu.f64 	%p98, %fd484, 0d0000000000000000;
	div.rn.f64 	%fd334, %fd482, %fd484;
	selp.f64 	%fd335, %fd334, %fd331, %p98;
	sub.f64 	%fd30, %fd335, %fd331;
	setp.neu.f64 	%p99, %fd330, 0d0000000000000000;
	div.rn.f64 	%fd336, %fd333, %fd330;
	selp.f64 	%fd31, %fd336, 0d3FF0000000000000, %p99;
	mul.f64 	%fd337, %fd1, %fd485;
	mul.f64 	%fd338, %fd2, %fd484;
	setp.neu.f64 	%p100, %fd338, 0d0000000000000000;
	div.rn.f64 	%fd339, %fd337, %fd338;
	selp.f64 	%fd32, %fd339, 0d3FF0000000000000, %p100;
	mul.f64 	%fd340, %fd30, %fd31;
	mul.f64 	%fd33, %fd32, %fd340;
	setp.lt.f64 	%p101, %fd30, 0d0000000000000000;
	@%p101 bra 	$L__BB1_12;
	cvt.rn.f32.f64 	%f78, %fd33;
	add.f32 	%f132, %f78, 0f40400000;
	bra.uni 	$L__BB1_13;
$L__BB1_12:
	cvt.rn.f32.f64 	%f79, %fd33;
	add.f32 	%f80, %f79, 0fC0400000;
	abs.f32 	%f132, %f80;
$L__BB1_13:
	setp.ltu.f32 	%p102, %f132, 0f00000000;
	add.f32 	%f81, %f132, 0f3F000000;
	cvt.rmi.f32.f32 	%f82, %f81;
	add.f32 	%f83, %f132, 0fBF000000;
	cvt.rpi.f32.f32 	%f84, %f83;
	selp.f32 	%f85, %f84, %f82, %p102;
	cvt.rzi.s32.f32 	%r211, %f85;
	max.s32 	%r212, %r211, 1;
	min.s32 	%r15, %r212, 200;
	mul.wide.s32 	%rd121, %r286, 8;
	add.s64 	%rd122, %rd5, %rd121;
	st.local.f64 	[%rd122], %fd30;
	add.s64 	%rd123, %rd6, %rd121;
	st.local.f64 	[%rd123], %fd31;
	add.s32 	%r213, %r286, 1;
	setp.eq.s32 	%p103, %r213, 200;
	selp.b32 	%r286, 0, %r213, %p103;
	add.s32 	%r17, %r283, 1;
	sub.s32 	%r214, %r283, %r14;
	setp.lt.s32 	%p104, %r214, 0;
	mov.f64 	%fd489, 0d0000000000000000;
	@%p104 bra 	$L__BB1_26;
	setp.eq.s32 	%p105, %r286, 0;
	add.s32 	%r216, %r286, -1;
	selp.b32 	%r304, 199, %r216, %p105;
	setp.gt.u32 	%p106, %r15, %r283;
	selp.b32 	%r217, %r17, %r15, %p106;
	min.s32 	%r218, %r217, %r282;
	max.s32 	%r19, %r218, 1;
	setp.lt.s32 	%p107, %r218, 4;
	mov.f64 	%fd489, 0d0000000000000000;
	mov.b32 	%r305, 0;
	@%p107 bra 	$L__BB1_25;
	add.s32 	%r219, %r283, -1;
	mad.lo.s32 	%r291, %r136, %r219, %r1;
	and.b32  	%r220, %r19, 2147483644;
	neg.s32 	%r290, %r220;
	add.s32 	%r221, %r283, -3;
	mad.lo.s32 	%r289, %r136, %r221, %r1;
	add.s32 	%r222, %r283, -2;
	mad.lo.s32 	%r288, %r136, %r222, %r1;
	mov.f64 	%fd489, 0d0000000000000000;
$L__BB1_16:
	.pragma "nounroll";
	mul.wide.s32 	%rd124, %r304, 8;
	add.s64 	%rd125, %rd5, %rd124;
	ld.local.f64 	%fd345, [%rd125];
	setp.gt.f64 	%p108, %fd345, 0dBFF0000000000000;
	setp.lt.f64 	%p109, %fd345, 0d0000000000000000;
	setp.ge.f64 	%p110, %fd345, 0d0000000000000000;
	setp.lt.f64 	%p111, %fd345, 0d3FF0000000000000;
	selp.f64 	%fd346, 0d3FF0000000000000, %fd345, %p111;
	selp.f64 	%fd347, %fd346, %fd345, %p110;
	selp.f64 	%fd348, 0dBFF0000000000000, %fd347, %p109;
	selp.f64 	%fd35, %fd348, %fd347, %p108;
	add.s64 	%rd126, %rd6, %rd124;
	ld.local.f64 	%fd349, [%rd126];
	setp.eq.f64 	%p112, %fd35, 0d0000000000000000;
	setp.eq.f64 	%p113, %fd349, 0d0000000000000000;
	or.pred  	%p114, %p112, %p113;
	@%p114 bra 	$L__BB1_18;
	mul.wide.s32 	%rd127, %r287, 4;
	add.s64 	%rd128, %rd1, %rd127;
	ld.global.nc.f32 	%f86, [%rd128];
	cvt.f64.f32 	%fd350, %f86;
	mul.f64 	%fd351, %fd349, %fd35;
	div.rn.f64 	%fd352, %fd350, %fd351;
	add.f64 	%fd489, %fd489, %fd352;
$L__BB1_18:
	add.s32 	%r223, %r304, -1;
	setp.eq.s32 	%p115, %r304, 0;
	selp.b32 	%r26, 199, %r223, %p115;
	mul.wide.s32 	%rd129, %r26, 8;
	add.s64 	%rd130, %rd5, %rd129;
	ld.local.f64 	%fd353, [%rd130];
	setp.gt.f64 	%p116, %fd353, 0dBFF0000000000000;
	setp.lt.f64 	%p117, %fd353, 0d0000000000000000;
	setp.ge.f64 	%p118, %fd353, 0d0000000000000000;
	setp.lt.f64 	%p119, %fd353, 0d3FF0000000000000;
	selp.f64 	%fd354, 0d3FF0000000000000, %fd353, %p119;
	selp.f64 	%fd355, %fd354, %fd353, %p118;
	selp.f64 	%fd356, 0dBFF0000000000000, %fd355, %p117;
	selp.f64 	%fd39, %fd356, %fd355, %p116;
	add.s64 	%rd131, %rd6, %rd129;
	ld.local.f64 	%fd357, [%rd131];
	setp.eq.f64 	%p120, %fd39, 0d0000000000000000;
	setp.eq.f64 	%p121, %fd357, 0d0000000000000000;
	or.pred  	%p122, %p120, %p121;
	@%p122 bra 	$L__BB1_20;
	mul.wide.s32 	%rd132, %r291, 4;
	add.s64 	%rd133, %rd1, %rd132;
	ld.global.nc.f32 	%f87, [%rd133];
	cvt.f64.f32 	%fd358, %f87;
	mul.f64 	%fd359, %fd357, %fd39;
	div.rn.f64 	%fd360, %fd358, %fd359;
	add.f64 	%fd489, %fd489, %fd360;
$L__BB1_20:
	add.s32 	%r224, %r26, -1;
	setp.eq.s32 	%p123, %r26, 0;
	selp.b32 	%r27, 199, %r224, %p123;
	mul.wide.s32 	%rd134, %r27, 8;
	add.s64 	%rd135, %rd5, %rd134;
	ld.local.f64 	%fd361, [%rd135];
	setp.gt.f64 	%p124, %fd361, 0dBFF0000000000000;
	setp.lt.f64 	%p125, %fd361, 0d0000000000000000;
	setp.ge.f64 	%p126, %fd361, 0d0000000000000000;
	setp.lt.f64 	%p127, %fd361, 0d3FF0000000000000;
	selp.f64 	%fd362, 0d3FF0000000000000, %fd361, %p127;
	selp.f64 	%fd363, %fd362, %fd361, %p126;
	selp.f64 	%fd364, 0dBFF0000000000000, %fd363, %p125;
	selp.f64 	%fd43, %fd364, %fd363, %p124;
	add.s64 	%rd136, %rd6, %rd134;
	ld.local.f64 	%fd365, [%rd136];
	setp.eq.f64 	%p128, %fd43, 0d0000000000000000;
	setp.eq.f64 	%p129, %fd365, 0d0000000000000000;
	or.pred  	%p130, %p128, %p129;
	@%p130 bra 	$L__BB1_22;
	mul.wide.s32 	%rd137, %r288, 4;
	add.s64 	%rd138, %rd1, %rd137;
	ld.global.nc.f32 	%f88, [%rd138];
	cvt.f64.f32 	%fd366, %f88;
	mul.f64 	%fd367, %fd365, %fd43;
	div.rn.f64 	%fd368, %fd366, %fd367;
	add.f64 	%fd489, %fd489, %fd368;
$L__BB1_22:
	add.s32 	%r225, %r27, -1;
	setp.eq.s32 	%p131, %r27, 0;
	selp.b32 	%r226, 199, %r225, %p131;
	setp.eq.s32 	%p132, %r226, 0;
	add.s32 	%r227, %r226, -1;
	selp.b32 	%r304, 199, %r227, %p132;
	mul.wide.s32 	%rd139, %r226, 8;
	add.s64 	%rd140, %rd5, %rd139;
	ld.local.f64 	%fd369, [%rd140];
	setp.gt.f64 	%p133, %fd369, 0dBFF0000000000000;
	setp.lt.f64 	%p134, %fd369, 0d0000000000000000;
	setp.ge.f64 	%p135, %fd369, 0d0000000000000000;
	setp.lt.f64 	%p136, %fd369, 0d3FF0000000000000;
	selp.f64 	%fd370, 0d3FF0000000000000, %fd369, %p136;
	selp.f64 	%fd371, %fd370, %fd369, %p135;
	selp.f64 	%fd372, 0dBFF0000000000000, %fd371, %p134;
	selp.f64 	%fd47, %fd372, %fd371, %p133;
	add.s64 	%rd141, %rd6, %rd139;
	ld.local.f64 	%fd373, [%rd141];
	setp.eq.f64 	%p137, %fd47, 0d0000000000000000;
	setp.eq.f64 	%p138, %fd373, 0d0000000000000000;
	or.pred  	%p139, %p137, %p138;
	@%p139 bra 	$L__BB1_24;
	mul.wide.s32 	%rd142, %r289, 4;
	add.s64 	%rd143, %rd1, %rd142;
	ld.global.nc.f32 	%f89, [%rd143];
	cvt.f64.f32 	%fd374, %f89;
	mul.f64 	%fd375, %fd373, %fd47;
	div.rn.f64 	%fd376, %fd374, %fd375;
	add.f64 	%fd489, %fd489, %fd376;
$L__BB1_24:
	and.b32  	%r305, %r19, 2147483644;
	shl.b32 	%r228, %r136, 2;
	sub.s32 	%r291, %r291, %r228;
	add.s32 	%r290, %r290, 4;
	sub.s32 	%r289, %r289, %r228;
	sub.s32 	%r288, %r288, %r228;
	sub.s32 	%r287, %r287, %r228;
	setp.eq.s32 	%p140, %r290, 0;
	@%p140 bra 	$L__BB1_25;
	bra.uni 	$L__BB1_16;
$L__BB1_25:
	and.b32  	%r229, %r19, 3;
	setp.eq.s32 	%p141, %r229, 0;
	@%p141 bra 	$L__BB1_26;
	bra.uni 	$L__BB1_47;
$L__BB1_26:
	add.s32 	%r241, %r2, %r3;
	add.s32 	%r35, %r241, -1;
	sub.s32 	%r242, %r283, %r35;
	add.s32 	%r243, %r242, 1;
	setp.gt.u32 	%p168, %r15, %r283;
	add.s32 	%r36, %r283, 1;
	selp.b32 	%r244, %r36, %r15, %p168;
	setp.ge.s32 	%p169, %r243, %r244;
	@%p169 bra 	$L__BB1_41;
	setp.gt.u32 	%p170, %r15, %r283;
	selp.b32 	%r245, %r36, %r15, %p170;
	sub.s32 	%r295, %r36, %r245;
	min.s32 	%r248, %r243, %r245;
	sub.s32 	%r249, %r36, %r248;
	sub.s32 	%r250, %r283, %r245;
	add.s32 	%r251, %r250, 2;
	max.s32 	%r252, %r251, %r249;
	add.s32 	%r253, %r245, %r252;
	not.b32 	%r254, %r283;
	add.s32 	%r38, %r253, %r254;
	sub.s32 	%r255, %r253, %r283;
	add.s32 	%r256, %r255, -2;
	setp.lt.u32 	%p171, %r256, 15;
	mov.f64 	%fd501, 0d0000000000000000;
	@%p171 bra 	$L__BB1_30;
	mov.b32 	%r294, 0;
	mov.f64 	%fd501, 0d0000000000000000;
$L__BB1_29:
	.pragma "nounroll";
	mad.lo.s32 	%r258, %r295, %r136, %r1;
	mul.wide.s32 	%rd159, %r258, 4;
	add.s64 	%rd160, %rd1, %rd159;
	ld.global.nc.f32 	%f93, [%rd160];
	cvt.f64.f32 	%fd405, %f93;
	add.f64 	%fd406, %fd501, %fd405;
	mul.wide.s32 	%rd161, %r136, 4;
	add.s64 	%rd162, %rd160, %rd161;
	ld.global.nc.f32 	%f94, [%rd162];
	cvt.f64.f32 	%fd407, %f94;
	add.f64 	%fd408, %fd406, %fd407;
	add.s64 	%rd163, %rd162, %rd161;
	ld.global.nc.f32 	%f95, [%rd163];
	cvt.f64.f32 	%fd409, %f95;
	add.f64 	%fd410, %fd408, %fd409;
	add.s64 	%rd164, %rd163, %rd161;
	ld.global.nc.f32 	%f96, [%rd164];
	cvt.f64.f32 	%fd411, %f96;
	add.f64 	%fd412, %fd410, %fd411;
	add.s64 	%rd165, %rd164, %rd161;
	ld.global.nc.f32 	%f97, [%rd165];
	cvt.f64.f32 	%fd413, %f97;
	add.f64 	%fd414, %fd412, %fd413;
	add.s64 	%rd166, %rd165, %rd161;
	ld.global.nc.f32 	%f98, [%rd166];
	cvt.f64.f32 	%fd415, %f98;
	add.f64 	%fd416, %fd414, %fd415;
	add.s64 	%rd167, %rd166, %rd161;
	ld.global.nc.f32 	%f99, [%rd167];
	cvt.f64.f32 	%fd417, %f99;
	add.f64 	%fd418, %fd416, %fd417;
	add.s64 	%rd168, %rd167, %rd161;
	ld.global.nc.f32 	%f100, [%rd168];
	cvt.f64.f32 	%fd419, %f100;
	add.f64 	%fd420, %fd418, %fd419;
	add.s64 	%rd169, %rd168, %rd161;
	ld.global.nc.f32 	%f101, [%rd169];
	cvt.f64.f32 	%fd421, %f101;
	add.f64 	%fd422, %fd420, %fd421;
	add.s64 	%rd170, %rd169, %rd161;
	ld.global.nc.f32 	%f102, [%rd170];
	cvt.f64.f32 	%fd423, %f102;
	add.f64 	%fd424, %fd422, %fd423;
	add.s64 	%rd171, %rd170, %rd161;
	ld.global.nc.f32 	%f103, [%rd171];
	cvt.f64.f32 	%fd425, %f103;
	add.f64 	%fd426, %fd424, %fd425;
	add.s64 	%rd172, %rd171, %rd161;
	ld.global.nc.f32 	%f104, [%rd172];
	cvt.f64.f32 	%fd427, %f104;
	add.f64 	%fd428, %fd426, %fd427;
	add.s64 	%rd173, %rd172, %rd161;
	ld.global.nc.f32 	%f105, [%rd173];
	cvt.f64.f32 	%fd429, %f105;
	add.f64 	%fd430, %fd428, %fd429;
	add.s64 	%rd174, %rd173, %rd161;
	ld.global.nc.f32 	%f106, [%rd174];
	cvt.f64.f32 	%fd431, %f106;
	add.f64 	%fd432, %fd430, %fd431;
	add.s64 	%rd175, %rd174, %rd161;
	ld.global.nc.f32 	%f107, [%rd175];
	cvt.f64.f32 	%fd433, %f107;
	add.f64 	%fd434, %fd432, %fd433;
	add.s64 	%rd176, %rd175, %rd161;
	ld.global.nc.f32 	%f108, [%rd176];
	cvt.f64.f32 	%fd435, %f108;
	add.f64 	%fd501, %fd434, %fd435;
	add.s32 	%r295, %r295, 16;
	add.s32 	%r294, %r294, 16;
	and.b32  	%r259, %r38, -16;
	setp.ne.s32 	%p172, %r294, %r259;
	@%p172 bra 	$L__BB1_29;
$L__BB1_30:
	and.b32  	%r260, %r38, 15;
	setp.eq.s32 	%p173, %r260, 0;
	@%p173 bra 	$L__BB1_40;
	and.b32  	%r261, %r38, 15;
	setp.lt.u32 	%p174, %r261, 8;
	@%p174 bra 	$L__BB1_33;
	mad.lo.s32 	%r262, %r295, %r136, %r1;
	mul.wide.s32 	%rd177, %r262, 4;
	add.s64 	%rd178, %rd1, %rd177;
	ld.global.nc.f32 	%f109, [%rd178];
	cvt.f64.f32 	%fd437, %f109;
	add.f64 	%fd438, %fd501, %fd437;
	mul.wide.s32 	%rd179, %r136, 4;
	add.s64 	%rd180, %rd178, %rd179;
	ld.global.nc.f32 	%f110, [%rd180];
	cvt.f64.f32 	%fd439, %f110;
	add.f64 	%fd440, %fd438, %fd439;
	add.s64 	%rd181, %rd180, %rd179;
	ld.global.nc.f32 	%f111, [%rd181];
	cvt.f64.f32 	%fd441, %f111;
	add.f64 	%fd442, %fd440, %fd441;
	add.s64 	%rd182, %rd181, %rd179;
	ld.global.nc.f32 	%f112, [%rd182];
	cvt.f64.f32 	%fd443, %f112;
	add.f64 	%fd444, %fd442, %fd443;
	add.s64 	%rd183, %rd182, %rd179;
	ld.global.nc.f32 	%f113, [%rd183];
	cvt.f64.f32 	%fd445, %f113;
	add.f64 	%fd446, %fd444, %fd445;
	add.s64 	%rd184, %rd183, %rd179;
	ld.global.nc.f32 	%f114, [%rd184];
	cvt.f64.f32 	%fd447, %f114;
	add.f64 	%fd448, %fd446, %fd447;
	add.s64 	%rd185, %rd184, %rd179;
	ld.global.nc.f32 	%f115, [%rd185];
	cvt.f64.f32 	%fd449, %f115;
	add.f64 	%fd450, %fd448, %fd449;
	add.s64 	%rd186, %rd185, %rd179;
	ld.global.nc.f32 	%f116, [%rd186];
	cvt.f64.f32 	%fd451, %f116;
	add.f64 	%fd501, %fd450, %fd451;
	add.s32 	%r295, %r295, 8;
$L__BB1_33:
	and.b32  	%r263, %r38, 7;
	setp.eq.s32 	%p175, %r263, 0;
	@%p175 bra 	$L__BB1_40;
	and.b32  	%r46, %r38, 3;
	and.b32  	%r264, %r38, 7;
	setp.lt.u32 	%p176, %r264, 4;
	@%p176 bra 	$L__BB1_36;
	mad.lo.s32 	%r265, %r295, %r136, %r1;
	mul.wide.s32 	%rd187, %r265, 4;
	add.s64 	%rd188, %rd1, %rd187;
	ld.global.nc.f32 	%f117, [%rd188];
	cvt.f64.f32 	%fd453, %f117;
	add.f64 	%fd454, %fd501, %fd453;
	mul.wide.s32 	%rd189, %r136, 4;
	add.s64 	%rd190, %rd188, %rd189;
	ld.global.nc.f32 	%f118, [%rd190];
	cvt.f64.f32 	%fd455, %f118;
	add.f64 	%fd456, %fd454, %fd455;
	add.s64 	%rd191, %rd190, %rd189;
	ld.global.nc.f32 	%f119, [%rd191];
	cvt.f64.f32 	%fd457, %f119;
	add.f64 	%fd458, %fd456, %fd457;
	add.s64 	%rd192, %rd191, %rd189;
	ld.global.nc.f32 	%f120, [%rd192];
	cvt.f64.f32 	%fd459, %f120;
	add.f64 	%fd501, %fd458, %fd459;
	add.s32 	%r295, %r295, 4;
$L__BB1_36:
	setp.eq.s32 	%p177, %r46, 0;
	@%p177 bra 	$L__BB1_40;
	mad.lo.s32 	%r266, %r295, %r136, %r1;
	mul.wide.s32 	%rd193, %r266, 4;
	add.s64 	%rd8, %rd1, %rd193;
	ld.global.nc.f32 	%f121, [%rd8];
	cvt.f64.f32 	%fd460, %f121;
	add.f64 	%fd501, %fd501, %fd460;
	setp.eq.s32 	%p178, %r46, 1;
	@%p178 bra 	$L__BB1_40;
	mul.wide.s32 	%rd9, %r136, 4;
	add.s64 	%rd10, %rd8, %rd9;
	ld.global.nc.f32 	%f122, [%rd10];
	cvt.f64.f32 	%fd461, %f122;
	add.f64 	%fd501, %fd501, %fd461;
	setp.eq.s32 	%p179, %r46, 2;
	@%p179 bra 	$L__BB1_40;
	add.s64 	%rd194, %rd10, %rd9;
	ld.global.nc.f32 	%f123, [%rd194];
	cvt.f64.f32 	%fd462, %f123;
	add.f64 	%fd501, %fd501, %fd462;
$L__BB1_40:
	add.f64 	%fd489, %fd489, %fd501;
$L__BB1_41:
	ld.param.f32 	%f130, [avsl_many_series_one_param_f32_param_8];
	cvt.rn.f64.u32 	%fd463, %r15;
	div.rn.f64 	%fd464, %fd489, %fd463;
	cvt.f64.f32 	%fd465, %f130;
	mul.f64 	%fd466, %fd33, %fd465;
	mad.lo.s32 	%r49, %r283, %r136, %r1;
	mul.wide.s32 	%rd195, %r49, 4;
	add.s64 	%rd196, %rd1, %rd195;
	ld.global.nc.f32 	%f124, [%rd196];
	cvt.f64.f32 	%fd467, %f124;
	fma.rn.f64 	%fd468, %fd464, 0dBF847AE147AE147B, %fd467;
	fma.rn.f64 	%fd68, %fd32, %fd466, %fd468;
	setp.lt.s32 	%p180, %r302, %r3;
	@%p180 bra 	$L__BB1_43;
	mul.wide.s32 	%rd197, %r301, 4;
	add.s64 	%rd198, %rd7, %rd197;
	ld.local.f32 	%f125, [%rd198];
	sub.f32 	%f134, %f134, %f125;
	cvt.rn.f32.f64 	%f126, %fd68;
	st.local.f32 	[%rd198], %f126;
	add.s32 	%r267, %r301, 1;
	setp.eq.s32 	%p181, %r267, %r3;
	selp.b32 	%r301, 0, %r267, %p181;
	bra.uni 	$L__BB1_44;
$L__BB1_43:
	cvt.rn.f32.f64 	%f127, %fd68;
	mul.wide.s32 	%rd199, %r301, 4;
	add.s64 	%rd200, %rd7, %rd199;
	st.local.f32 	[%rd200], %f127;
	add.s32 	%r268, %r301, 1;
	setp.eq.s32 	%p182, %r268, %r3;
	selp.b32 	%r301, 0, %r268, %p182;
	add.s32 	%r302, %r302, 1;
$L__BB1_44:
	cvt.f64.f32 	%fd469, %f134;
	add.f64 	%fd470, %fd68, %fd469;
	cvt.rn.f32.f64 	%f134, %fd470;
	setp.lt.s32 	%p183, %r283, %r5;
	@%p183 bra 	$L__BB1_46;
	cvt.f64.f32 	%fd471, %f134;
	mul.f64 	%fd472, %fd2, %fd471;
	cvt.rn.f32.f64 	%f128, %fd472;
	mul.wide.s32 	%rd201, %r49, 4;
	add.s64 	%rd202, %rd4, %rd201;
	st.global.f32 	[%rd202], %f128;
$L__BB1_46:
	ld.param.u32 	%r280, [avsl_many_series_one_param_f32_param_5];
	add.s32 	%r283, %r283, 1;
	add.s32 	%r282, %r282, 1;
	setp.eq.s32 	%p184, %r283, %r280;
	@%p184 bra 	$L__BB1_108;
	bra.uni 	$L__BB1_4;
$L__BB1_47:
	and.b32  	%r230, %r19, 3;
	setp.eq.s32 	%p142, %r230, 1;
	@%p142 bra 	$L__BB1_53;
	mul.wide.s32 	%rd144, %r304, 8;
	add.s64 	%rd145, %rd5, %rd144;
	ld.local.f64 	%fd378, [%rd145];
	setp.gt.f64 	%p143, %fd378, 0dBFF0000000000000;
	setp.lt.f64 	%p144, %fd378, 0d0000000000000000;
	setp.ge.f64 	%p145, %fd378, 0d0000000000000000;
	setp.lt.f64 	%p146, %fd378, 0d3FF0000000000000;
	selp.f64 	%fd379, 0d3FF0000000000000, %fd378, %p146;
	selp.f64 	%fd380, %fd379, %fd378, %p145;
	selp.f64 	%fd381, 0dBFF0000000000000, %fd380, %p144;
	selp.f64 	%fd71, %fd381, %fd380, %p143;
	add.s64 	%rd146, %rd6, %rd144;
	ld.local.f64 	%fd382, [%rd146];
	setp.eq.f64 	%p147, %fd71, 0d0000000000000000;
	setp.eq.f64 	%p148, %fd382, 0d0000000000000000;
	or.pred  	%p149, %p147, %p148;
	@%p149 bra 	$L__BB1_50;
	sub.s32 	%r231, %r283, %r305;
	mad.lo.s32 	%r232, %r231, %r136, %r1;
	mul.wide.s32 	%rd147, %r232, 4;
	add.s64 	%rd148, %rd1, %rd147;
	ld.global.nc.f32 	%f90, [%rd148];
	cvt.f64.f32 	%fd383, %f90;
	mul.f64 	%fd384, %fd382, %fd71;
	div.rn.f64 	%fd385, %fd383, %fd384;
	add.f64 	%fd489, %fd489, %fd385;
$L__BB1_50:
	add.s32 	%r233, %r304, -1;
	setp.eq.s32 	%p150, %r304, 0;
	selp.b32 	%r66, 199, %r233, %p150;
	mul.wide.s32 	%rd149, %r66, 8;
	add.s64 	%rd150, %rd5, %rd149;
	ld.local.f64 	%fd386, [%rd150];
	setp.gt.f64 	%p151, %fd386, 0dBFF0000000000000;
	setp.lt.f64 	%p152, %fd386, 0d0000000000000000;
	setp.ge.f64 	%p153, %fd386, 0d0000000000000000;
	setp.lt.f64 	%p154, %fd386, 0d3FF0000000000000;
	selp.f64 	%fd387, 0d3FF0000000000000, %fd386, %p154;
	selp.f64 	%fd388, %fd387, %fd386, %p153;
	selp.f64 	%fd389, 0dBFF0000000000000, %fd388, %p152;
	selp.f64 	%fd75, %fd389, %fd388, %p151;
	add.s64 	%rd151, %rd6, %rd149;
	ld.local.f64 	%fd390, [%rd151];
	setp.eq.f64 	%p155, %fd75, 0d0000000000000000;
	setp.eq.f64 	%p156, %fd390, 0d0000000000000000;
	or.pred  	%p157, %p155, %p156;
	@%p157 bra 	$L__BB1_52;
	not.b32 	%r234, %r305;
	add.s32 	%r235, %r283, %r234;
	mad.lo.s32 	%r236, %r235, %r136, %r1;
	mul.wide.s32 	%rd152, %r236, 4;
	add.s64 	%rd153, %rd1, %rd152;
	ld.global.nc.f32 	%f91, [%rd153];
	cvt.f64.f32 	%fd391, %f91;
	mul.f64 	%fd392, %fd390, %fd75;
	div.rn.f64 	%fd393, %fd391, %fd392;
	add.f64 	%fd489, %fd489, %fd393;
$L__BB1_52:
	add.s32 	%r305, %r305, 2;
	add.s32 	%r237, %r66, -1;
	setp.eq.s32 	%p158, %r66, 0;
	selp.b32 	%r304, 199, %r237, %p158;
$L__BB1_53:
	and.b32  	%r238, %r19, 1;
	setp.eq.b32 	%p159, %r238, 1;
	not.pred 	%p160, %p159;
	@%p160 bra 	$L__BB1_26;
	mul.wide.s32 	%rd154, %r304, 8;
	add.s64 	%rd155, %rd5, %rd154;
	ld.local.f64 	%fd394, [%rd155];
	setp.gt.f64 	%p161, %fd394, 0dBFF0000000000000;
	setp.lt.f64 	%p162, %fd394, 0d0000000000000000;
	setp.ge.f64 	%p163, %fd394, 0d0000000000000000;
	setp.lt.f64 	%p164, %fd394, 0d3FF0000000000000;
	selp.f64 	%fd395, 0d3FF0000000000000, %fd394, %p164;
	selp.f64 	%fd396, %fd395, %fd394, %p163;
	selp.f64 	%fd397, 0dBFF0000000000000, %fd396, %p162;
	selp.f64 	%fd81, %fd397, %fd396, %p161;
	add.s64 	%rd156, %rd6, %rd154;
	ld.local.f64 	%fd398, [%rd156];
	setp.eq.f64 	%p165, %fd81, 0d0000000000000000;
	setp.eq.f64 	%p166, %fd398, 0d0000000000000000;
	or.pred  	%p167, %p165, %p166;
	@%p167 bra 	$L__BB1_26;
	sub.s32 	%r239, %r283, %r305;
	mad.lo.s32 	%r240, %r239, %r136, %r1;
	mul.wide.s32 	%rd157, %r240, 4;
	add.s64 	%rd158, %rd1, %rd157;
	ld.global.nc.f32 	%f92, [%rd158];
	cvt.f64.f32 	%fd399, %f92;
	mul.f64 	%fd400, %fd398, %fd81;
	div.rn.f64 	%fd401, %fd399, %fd400;
	add.f64 	%fd489, %fd489, %fd401;
	bra.uni 	$L__BB1_26;
$L__BB1_56:
	sub.s32 	%r307, 2, %r4;
	mov.f64 	%fd509, 0d0000000000000000;
	mov.b32 	%r308, 0;
	mov.f64 	%fd522, %fd509;
	mov.f64 	%fd511, %fd509;
	mov.f64 	%fd520, %fd509;
	mov.f64 	%fd513, %fd509;
	mov.f64 	%fd518, %fd509;
	mov.u32 	%r322, %r308;
$L__BB1_57:
	mad.lo.s32 	%r75, %r308, %r136, %r1;
	setp.lt.s32 	%p4, %r308, %r2;
	@%p4 bra 	$L__BB1_62;
	mul.wide.s32 	%rd25, %r75, 4;
	add.s64 	%rd26, %rd3, %rd25;
	ld.global.nc.f32 	%f13, [%rd26];
	cvt.f64.f32 	%fd172, %f13;
	add.s64 	%rd27, %rd2, %rd25;
	ld.global.nc.f32 	%f14, [%rd27];
	cvt.f64.f32 	%fd173, %f14;
	add.f64 	%fd509, %fd509, %fd172;
	add.f64 	%fd511, %fd511, %fd173;
	fma.rn.f64 	%fd513, %fd172, %fd173, %fd513;
	add.f64 	%fd522, %fd522, %fd172;
	add.f64 	%fd520, %fd520, %fd173;
	fma.rn.f64 	%fd518, %fd172, %fd173, %fd518;
	add.s32 	%r145, %r2, %r6;
	setp.lt.s32 	%p5, %r308, %r145;
	@%p5 bra 	$L__BB1_60;
	sub.s32 	%r146, %r308, %r6;
	mad.lo.s32 	%r147, %r146, %r136, %r1;
	mul.wide.s32 	%rd28, %r147, 4;
	add.s64 	%rd29, %rd3, %rd28;
	ld.global.nc.f32 	%f15, [%rd29];
	add.s64 	%rd30, %rd2, %rd28;
	ld.global.nc.f32 	%f16, [%rd30];
	cvt.f64.f32 	%fd174, %f15;
	sub.f64 	%fd509, %fd509, %fd174;
	cvt.f64.f32 	%fd175, %f16;
	sub.f64 	%fd511, %fd511, %fd175;
	mul.f32 	%f17, %f15, %f16;
	cvt.f64.f32 	%fd176, %f17;
	sub.f64 	%fd513, %fd513, %fd176;
$L__BB1_60:
	add.s32 	%r148, %r2, %r3;
	setp.lt.s32 	%p6, %r308, %r148;
	@%p6 bra 	$L__BB1_62;
	sub.s32 	%r149, %r308, %r3;
	mad.lo.s32 	%r150, %r149, %r136, %r1;
	mul.wide.s32 	%rd31, %r150, 4;
	add.s64 	%rd32, %rd3, %rd31;
	ld.global.nc.f32 	%f18, [%rd32];
	add.s64 	%rd33, %rd2, %rd31;
	ld.global.nc.f32 	%f19, [%rd33];
	cvt.f64.f32 	%fd177, %f18;
	sub.f64 	%fd522, %fd522, %fd177;
	cvt.f64.f32 	%fd178, %f19;
	sub.f64 	%fd520, %fd520, %fd178;
	mul.f32 	%f20, %f18, %f19;
	cvt.f64.f32 	%fd179, %f20;
	sub.f64 	%fd518, %fd518, %fd179;
$L__BB1_62:
	add.s32 	%r151, %r2, %r3;
	add.s32 	%r76, %r151, -1;
	setp.lt.s32 	%p7, %r308, %r76;
	@%p7 bra 	$L__BB1_107;
	mul.f64 	%fd180, %fd1, %fd509;
	mul.f64 	%fd181, %fd2, %fd522;
	setp.neu.f64 	%p8, %fd511, 0d0000000000000000;
	div.rn.f64 	%fd182, %fd513, %fd511;
	selp.f64 	%fd183, %fd182, %fd180, %p8;
	setp.neu.f64 	%p9, %fd520, 0d0000000000000000;
	div.rn.f64 	%fd184, %fd518, %fd520;
	selp.f64 	%fd185, %fd184, %fd181, %p9;
	sub.f64 	%fd111, %fd185, %fd181;
	setp.neu.f64 	%p10, %fd180, 0d0000000000000000;
	div.rn.f64 	%fd186, %fd183, %fd180;
	selp.f64 	%fd112, %fd186, 0d3FF0000000000000, %p10;
	mul.f64 	%fd187, %fd1, %fd511;
	mul.f64 	%fd188, %fd2, %fd520;
	setp.neu.f64 	%p11, %fd188, 0d0000000000000000;
	div.rn.f64 	%fd189, %fd187, %fd188;
	selp.f64 	%fd113, %fd189, 0d3FF0000000000000, %p11;
	mul.f64 	%fd190, %fd111, %fd112;
	mul.f64 	%fd114, %fd113, %fd190;
	setp.geu.f64 	%p12, %fd111, 0d0000000000000000;
	@%p12 bra 	$L__BB1_65;
	cvt.rn.f32.f64 	%f22, %fd114;
	add.f32 	%f23, %f22, 0fC0400000;
	abs.f32 	%f135, %f23;
	bra.uni 	$L__BB1_66;
$L__BB1_65:
	cvt.rn.f32.f64 	%f21, %fd114;
	add.f32 	%f135, %f21, 0f40400000;
$L__BB1_66:
	setp.ltu.f32 	%p13, %f135, 0f00000000;
	add.f32 	%f24, %f135, 0f3F000000;
	cvt.rmi.f32.f32 	%f25, %f24;
	add.f32 	%f26, %f135, 0fBF000000;
	cvt.rpi.f32.f32 	%f27, %f26;
	selp.f32 	%f28, %f27, %f25, %p13;
	cvt.rzi.s32.f32 	%r152, %f28;
	max.s32 	%r153, %r152, 1;
	min.s32 	%r77, %r153, 200;
	mul.wide.s32 	%rd34, %r322, 8;
	add.s64 	%rd35, %rd5, %rd34;
	st.local.f64 	[%rd35], %fd111;
	add.s64 	%rd36, %rd6, %rd34;
	st.local.f64 	[%rd36], %fd112;
	add.s32 	%r154, %r322, 1;
	setp.eq.s32 	%p14, %r154, 200;
	selp.b32 	%r322, 0, %r154, %p14;
	setp.gt.u32 	%p15, %r77, %r308;
	add.s32 	%r155, %r308, 1;
	selp.b32 	%r79, %r155, %r77, %p15;
	sub.s32 	%r156, %r308, %r76;
	setp.lt.s32 	%p16, %r156, 0;
	mov.f64 	%fd525, 0d0000000000000000;
	@%p16 bra 	$L__BB1_88;
	setp.eq.s32 	%p17, %r322, 0;
	add.s32 	%r158, %r322, -1;
	selp.b32 	%r313, 199, %r158, %p17;
	min.s32 	%r159, %r79, %r307;
	max.s32 	%r81, %r159, 1;
	setp.lt.s32 	%p18, %r159, 4;
	mov.f64 	%fd525, 0d0000000000000000;
	mov.b32 	%r314, 0;
	@%p18 bra 	$L__BB1_78;
	mov.f64 	%fd525, 0d0000000000000000;
	mov.b32 	%r310, 0;
$L__BB1_69:
	.pragma "nounroll";
	mul.wide.s32 	%rd37, %r313, 8;
	add.s64 	%rd38, %rd5, %rd37;
	ld.local.f64 	%fd195, [%rd38];
	setp.gt.f64 	%p19, %fd195, 0dBFF0000000000000;
	setp.lt.f64 	%p20, %fd195, 0d0000000000000000;
	setp.ge.f64 	%p21, %fd195, 0d0000000000000000;
	setp.lt.f64 	%p22, %fd195, 0d3FF0000000000000;
	selp.f64 	%fd196, 0d3FF0000000000000, %fd195, %p22;
	selp.f64 	%fd197, %fd196, %fd195, %p21;
	selp.f64 	%fd198, 0dBFF0000000000000, %fd197, %p20;
	selp.f64 	%fd116, %fd198, %fd197, %p19;
	add.s64 	%rd39, %rd6, %rd37;
	ld.local.f64 	%fd199, [%rd39];
	setp.eq.f64 	%p23, %fd116, 0d0000000000000000;
	setp.eq.f64 	%p24, %fd199, 0d0000000000000000;
	or.pred  	%p25, %p23, %p24;
	@%p25 bra 	$L__BB1_71;
	sub.s32 	%r161, %r308, %r310;
	mad.lo.s32 	%r162, %r161, %r136, %r1;
	mul.wide.s32 	%rd40, %r162, 4;
	add.s64 	%rd41, %rd1, %rd40;
	ld.global.nc.f32 	%f29, [%rd41];
	cvt.f64.f32 	%fd200, %f29;
	mul.f64 	%fd201, %fd199, %fd116;
	div.rn.f64 	%fd202, %fd200, %fd201;
	add.f64 	%fd525, %fd525, %fd202;
$L__BB1_71:
	add.s32 	%r163, %r313, -1;
	setp.eq.s32 	%p26, %r313, 0;
	selp.b32 	%r84, 199, %r163, %p26;
	mul.wide.s32 	%rd42, %r84, 8;
	add.s64 	%rd43, %rd5, %rd42;
	ld.local.f64 	%fd203, [%rd43];
	setp.gt.f64 	%p27, %fd203, 0dBFF0000000000000;
	setp.lt.f64 	%p28, %fd203, 0d0000000000000000;
	setp.ge.f64 	%p29, %fd203, 0d0000000000000000;
	setp.lt.f64 	%p30, %fd203, 0d3FF0000000000000;
	selp.f64 	%fd204, 0d3FF0000000000000, %fd203, %p30;
	selp.f64 	%fd205, %fd204, %fd203, %p29;
	selp.f64 	%fd206, 0dBFF0000000000000, %fd205, %p28;
	selp.f64 	%fd120, %fd206, %fd205, %p27;
	add.s64 	%rd44, %rd6, %rd42;
	ld.local.f64 	%fd207, [%rd44];
	setp.eq.f64 	%p31, %fd120, 0d0000000000000000;
	setp.eq.f64 	%p32, %fd207, 0d0000000000000000;
	or.pred  	%p33, %p31, %p32;
	@%p33 bra 	$L__BB1_73;
	not.b32 	%r164, %r310;
	add.s32 	%r165, %r308, %r164;
	mad.lo.s32 	%r166, %r165, %r136, %r1;
	mul.wide.s32 	%rd45, %r166, 4;
	add.s64 	%rd46, %rd1, %rd45;
	ld.global.nc.f32 	%f30, [%rd46];
	cvt.f64.f32 	%fd208, %f30;
	mul.f64 	%fd209, %fd207, %fd120;
	div.rn.f64 	%fd210, %fd208, %fd209;
	add.f64 	%fd525, %fd525, %fd210;
$L__BB1_73:
	add.s32 	%r167, %r84, -1;
	setp.eq.s32 	%p34, %r84, 0;
	selp.b32 	%r85, 199, %r167, %p34;
	mul.wide.s32 	%rd47, %r85, 8;
	add.s64 	%rd48, %rd5, %rd47;
	ld.local.f64 	%fd211, [%rd48];
	setp.gt.f64 	%p35, %fd211, 0dBFF0000000000000;
	setp.lt.f64 	%p36, %fd211, 0d0000000000000000;
	setp.ge.f64 	%p37, %fd211, 0d0000000000000000;
	setp.lt.f64 	%p38, %fd211, 0d3FF0000000000000;
	selp.f64 	%fd212, 0d3FF0000000000000, %fd211, %p38;
	selp.f64 	%fd213, %fd212, %fd211, %p37;
	selp.f64 	%fd214, 0dBFF0000000000000, %fd213, %p36;
	selp.f64 	%fd124, %fd214, %fd213, %p35;
	add.s64 	%rd49, %rd6, %rd47;
	ld.local.f64 	%fd215, [%rd49];
	setp.eq.f64 	%p39, %fd124, 0d0000000000000000;
	setp.eq.f64 	%p40, %fd215, 0d0000000000000000;
	or.pred  	%p41, %p39, %p40;
	@%p41 bra 	$L__BB1_75;
	sub.s32 	%r168, %r308, %r310;
	add.s32 	%r169, %r168, -2;
	mad.lo.s32 	%r170, %r169, %r136, %r1;
	mul.wide.s32 	%rd50, %r170, 4;
	add.s64 	%rd51, %rd1, %rd50;
	ld.global.nc.f32 	%f31, [%rd51];
	cvt.f64.f32 	%fd216, %f31;
	mul.f64 	%fd217, %fd215, %fd124;
	div.rn.f64 	%fd218, %fd216, %fd217;
	add.f64 	%fd525, %fd525, %fd218;
$L__BB1_75:
	add.s32 	%r171, %r85, -1;
	setp.eq.s32 	%p42, %r85, 0;
	selp.b32 	%r172, 199, %r171, %p42;
	setp.eq.s32 	%p43, %r172, 0;
	add.s32 	%r173, %r172, -1;
	selp.b32 	%r313, 199, %r173, %p43;
	mul.wide.s32 	%rd52, %r172, 8;
	add.s64 	%rd53, %rd5, %rd52;
	ld.local.f64 	%fd219, [%rd53];
	setp.gt.f64 	%p44, %fd219, 0dBFF0000000000000;
	setp.lt.f64 	%p45, %fd219, 0d0000000000000000;
	setp.ge.f64 	%p46, %fd219, 0d0000000000000000;
	setp.lt.f64 	%p47, %fd219, 0d3FF0000000000000;
	selp.f64 	%fd220, 0d3FF0000000000000, %fd219, %p47;
	selp.f64 	%fd221, %fd220, %fd219, %p46;
	selp.f64 	%fd222, 0dBFF0000000000000, %fd221, %p45;
	selp.f64 	%fd128, %fd222, %fd221, %p44;
	add.s64 	%rd54, %rd6, %rd52;
	ld.local.f64 	%fd223, [%rd54];
	setp.eq.f64 	%p48, %fd128, 0d0000000000000000;
	setp.eq.f64 	%p49, %fd223, 0d0000000000000000;
	or.pred  	%p50, %p48, %p49;
	@%p50 bra 	$L__BB1_77;
	sub.s32 	%r174, %r308, %r310;
	add.s32 	%r175, %r174, -3;
	mad.lo.s32 	%r176, %r175, %r136, %r1;
	mul.wide.s32 	%rd55, %r176, 4;
	add.s64 	%rd56, %rd1, %rd55;
	ld.global.nc.f32 	%f32, [%rd56];
	cvt.f64.f32 	%fd224, %f32;
	mul.f64 	%fd225, %fd223, %fd128;
	div.rn.f64 	%fd226, %fd224, %fd225;
	add.f64 	%fd525, %fd525, %fd226;
$L__BB1_77:
	add.s32 	%r310, %r310, 4;
	and.b32  	%r314, %r81, 2147483644;
	setp.ne.s32 	%p51, %r310, %r314;
	@%p51 bra 	$L__BB1_69;
$L__BB1_78:
	and.b32  	%r91, %r81, 3;
	setp.eq.s32 	%p52, %r91, 0;
	@%p52 bra 	$L__BB1_88;
	setp.eq.s32 	%p53, %r91, 1;
	@%p53 bra 	$L__BB1_85;
	mul.wide.s32 	%rd57, %r313, 8;
	add.s64 	%rd58, %rd5, %rd57;
	ld.local.f64 	%fd228, [%rd58];
	setp.gt.f64 	%p54, %fd228, 0dBFF0000000000000;
	setp.lt.f64 	%p55, %fd228, 0d0000000000000000;
	setp.ge.f64 	%p56, %fd228, 0d0000000000000000;
	setp.lt.f64 	%p57, %fd228, 0d3FF0000000000000;
	selp.f64 	%fd229, 0d3FF0000000000000, %fd228, %p57;
	selp.f64 	%fd230, %fd229, %fd228, %p56;
	selp.f64 	%fd231, 0dBFF0000000000000, %fd230, %p55;
	selp.f64 	%fd134, %fd231, %fd230, %p54;
	add.s64 	%rd59, %rd6, %rd57;
	ld.local.f64 	%fd232, [%rd59];
	setp.eq.f64 	%p58, %fd134, 0d0000000000000000;
	setp.eq.f64 	%p59, %fd232, 0d0000000000000000;
	or.pred  	%p60, %p58, %p59;
	@%p60 bra 	$L__BB1_82;
	sub.s32 	%r177, %r308, %r314;
	mad.lo.s32 	%r178, %r177, %r136, %r1;
	mul.wide.s32 	%rd60, %r178, 4;
	add.s64 	%rd61, %rd1, %rd60;
	ld.global.nc.f32 	%f33, [%rd61];
	cvt.f64.f32 	%fd233, %f33;
	mul.f64 	%fd234, %fd232, %fd134;
	div.rn.f64 	%fd235, %fd233, %fd234;
	add.f64 	%fd525, %fd525, %fd235;
$L__BB1_82:
	add.s32 	%r179, %r313, -1;
	setp.eq.s32 	%p61, %r313, 0;
	selp.b32 	%r92, 199, %r179, %p61;
	mul.wide.s32 	%rd62, %r92, 8;
	add.s64 	%rd63, %rd5, %rd62;
	ld.local.f64 	%fd236, [%rd63];
	setp.gt.f64 	%p62, %fd236, 0dBFF0000000000000;
	setp.lt.f64 	%p63, %fd236, 0d0000000000000000;
	setp.ge.f64 	%p64, %fd236, 0d0000000000000000;
	setp.lt.f64 	%p65, %fd236, 0d3FF0000000000000;
	selp.f64 	%fd237, 0d3FF0000000000000, %fd236, %p65;
	selp.f64 	%fd238, %fd237, %fd236, %p64;
	selp.f64 	%fd239, 0dBFF0000000000000, %fd238, %p63;
	selp.f64 	%fd138, %fd239, %fd238, %p62;
	add.s64 	%rd64, %rd6, %rd62;
	ld.local.f64 	%fd240, [%rd64];
	setp.eq.f64 	%p66, %fd138, 0d0000000000000000;
	setp.eq.f64 	%p67, %fd240, 0d0000000000000000;
	or.pred  	%p68, %p66, %p67;
	@%p68 bra 	$L__BB1_84;
	not.b32 	%r180, %r314;
	add.s32 	%r181, %r308, %r180;
	mad.lo.s32 	%r182, %r181, %r136, %r1;
	mul.wide.s32 	%rd65, %r182, 4;
	add.s64 	%rd66, %rd1, %rd65;
	ld.global.nc.f32 	%f34, [%rd66];
	cvt.f64.f32 	%fd241, %f34;
	mul.f64 	%fd242, %fd240, %fd138;
	div.rn.f64 	%fd243, %fd241, %fd242;
	add.f64 	%fd525, %fd525, %fd243;
$L__BB1_84:
	add.s32 	%r314, %r314, 2;
	add.s32 	%r183, %r92, -1;
	setp.eq.s32 	%p69, %r92, 0;
	selp.b32 	%r313, 199, %r183, %p69;
$L__BB1_85:
	and.b32  	%r184, %r81, 1;
	setp.eq.b32 	%p70, %r184, 1;
	not.pred 	%p71, %p70;
	@%p71 bra 	$L__BB1_88;
	mul.wide.s32 	%rd67, %r313, 8;
	add.s64 	%rd68, %rd5, %rd67;
	ld.local.f64 	%fd244, [%rd68];
	setp.gt.f64 	%p72, %fd244, 0dBFF0000000000000;
	setp.lt.f64 	%p73, %fd244, 0d0000000000000000;
	setp.ge.f64 	%p74, %fd244, 0d0000000000000000;
	setp.lt.f64 	%p75, %fd244, 0d3FF0000000000000;
	selp.f64 	%fd245, 0d3FF0000000000000, %fd244, %p75;
	selp.f64 	%fd246, %fd245, %fd244, %p74;
	selp.f64 	%fd247, 0dBFF0000000000000, %fd246, %p73;
	selp.f64 	%fd144, %fd247, %fd246, %p72;
	add.s64 	%rd69, %rd6, %rd67;
	ld.local.f64 	%fd248, [%rd69];
	setp.eq.f64 	%p76, %fd144, 0d0000000000000000;
	setp.eq.f64 	%p77, %fd248, 0d0000000000000000;
	or.pred  	%p78, %p76, %p77;
	@%p78 bra 	$L__BB1_88;
	sub.s32 	%r185, %r308, %r314;
	mad.lo.s32 	%r186, %r185, %r136, %r1;
	mul.wide.s32 	%rd70, %r186, 4;
	add.s64 	%rd71, %rd1, %rd70;
	ld.global.nc.f32 	%f35, [%rd71];
	cvt.f64.f32 	%fd249, %f35;
	mul.f64 	%fd250, %fd248, %fd144;
	div.rn.f64 	%fd251, %fd249, %fd250;
	add.f64 	%fd525, %fd525, %fd251;
$L__BB1_88:
	sub.s32 	%r187, %r308, %r76;
	add.s32 	%r97, %r187, 1;
	add.s32 	%r98, %r308, 1;
	selp.b32 	%r99, %r98, %r77, %p15;
	setp.ge.s32 	%p80, %r97, %r99;
	@%p80 bra 	$L__BB1_103;
	sub.s32 	%r318, %r98, %r99;
	min.s32 	%r188, %r97, %r99;
	sub.s32 	%r189, %r98, %r188;
	sub.s32 	%r190, %r308, %r99;
	add.s32 	%r191, %r190, 2;
	max.s32 	%r192, %r191, %r189;
	add.s32 	%r193, %r99, %r192;
	not.b32 	%r194, %r308;
	add.s32 	%r101, %r193, %r194;
	sub.s32 	%r195, %r193, %r308;
	add.s32 	%r196, %r195, -2;
	setp.lt.u32 	%p81, %r196, 15;
	mov.f64 	%fd543, 0d0000000000000000;
	@%p81 bra 	$L__BB1_92;
	mov.b32 	%r317, 0;
	mov.f64 	%fd543, 0d0000000000000000;
$L__BB1_91:
	.pragma "nounroll";
	mad.lo.s32 	%r198, %r318, %r136, %r1;
	mul.wide.s32 	%rd72, %r198, 4;
	add.s64 	%rd73, %rd1, %rd72;
	ld.global.nc.f32 	%f36, [%rd73];
	cvt.f64.f32 	%fd255, %f36;
	add.f64 	%fd256, %fd543, %fd255;
	mul.wide.s32 	%rd74, %r136, 4;
	add.s64 	%rd75, %rd73, %rd74;
	ld.global.nc.f32 	%f37, [%rd75];
	cvt.f64.f32 	%fd257, %f37;
	add.f64 	%fd258, %fd256, %fd257;
	add.s64 	%rd76, %rd75, %rd74;
	ld.global.nc.f32 	%f38, [%rd76];
	cvt.f64.f32 	%fd259, %f38;
	add.f64 	%fd260, %fd258, %fd259;
	add.s64 	%rd77, %rd76, %rd74;
	ld.global.nc.f32 	%f39, [%rd77];
	cvt.f64.f32 	%fd261, %f39;
	add.f64 	%fd262, %fd260, %fd261;
	add.s64 	%rd78, %rd77, %rd74;
	ld.global.nc.f32 	%f40, [%rd78];
	cvt.f64.f32 	%fd263, %f40;
	add.f64 	%fd264, %fd262, %fd263;
	add.s64 	%rd79, %rd78, %rd74;
	ld.global.nc.f32 	%f41, [%rd79];
	cvt.f64.f32 	%fd265, %f41;
	add.f64 	%fd266, %fd264, %fd265;
	add.s64 	%rd80, %rd79, %rd74;
	ld.global.nc.f32 	%f42, [%rd80];
	cvt.f64.f32 	%fd267, %f42;
	add.f64 	%fd268, %fd266, %fd267;
	add.s64 	%rd81, %rd80, %rd74;
	ld.global.nc.f32 	%f43, [%rd81];
	cvt.f64.f32 	%fd269, %f43;
	add.f64 	%fd270, %fd268, %fd269;
	add.s64 	%rd82, %rd81, %rd74;
	ld.global.nc.f32 	%f44, [%rd82];
	cvt.f64.f32 	%fd271, %f44;
	add.f64 	%fd272, %fd270, %fd271;
	add.s64 	%rd83, %rd82, %rd74;
	ld.global.nc.f32 	%f45, [%rd83];
	cvt.f64.f32 	%fd273, %f45;
	add.f64 	%fd274, %fd272, %fd273;
	add.s64 	%rd84, %rd83, %rd74;
	ld.global.nc.f32 	%f46, [%rd84];
	cvt.f64.f32 	%fd275, %f46;
	add.f64 	%fd276, %fd274, %fd275;
	add.s64 	%rd85, %rd84, %rd74;
	ld.global.nc.f32 	%f47, [%rd85];
	cvt.f64.f32 	%fd277, %f47;
	add.f64 	%fd278, %fd276, %fd277;
	add.s64 	%rd86, %rd85, %rd74;
	ld.global.nc.f32 	%f48, [%rd86];
	cvt.f64.f32 	%fd279, %f48;
	add.f64 	%fd280, %fd278, %fd279;
	add.s64 	%rd87, %rd86, %rd74;
	ld.global.nc.f32 	%f49, [%rd87];
	cvt.f64.f32 	%fd281, %f49;
	add.f64 	%fd282, %fd280, %fd281;
	add.s64 	%rd88, %rd87, %rd74;
	ld.global.nc.f32 	%f50, [%rd88];
	cvt.f64.f32 	%fd283, %f50;
	add.f64 	%fd284, %fd282, %fd283;
	add.s64 	%rd89, %rd88, %rd74;
	ld.global.nc.f32 	%f51, [%rd89];
	cvt.f64.f32 	%fd285, %f51;
	add.f64 	%fd543, %fd284, %fd285;
	add.s32 	%r318, %r318, 16;
	add.s32 	%r317, %r317, 16;
	and.b32  	%r199, %r101, -16;
	setp.ne.s32 	%p82, %r317, %r199;
	@%p82 bra 	$L__BB1_91;
$L__BB1_92:
	and.b32  	%r107, %r101, 15;
	setp.eq.s32 	%p83, %r107, 0;
	@%p83 bra 	$L__BB1_102;
	and.b32  	%r108, %r101, 7;
	setp.lt.u32 	%p84, %r107, 8;
	@%p84 bra 	$L__BB1_95;
	mad.lo.s32 	%r200, %r318, %r136, %r1;
	mul.wide.s32 	%rd90, %r200, 4;
	add.s64 	%rd91, %rd1, %rd90;
	ld.global.nc.f32 	%f52, [%rd91];
	cvt.f64.f32 	%fd287, %f52;
	add.f64 	%fd288, %fd543, %fd287;
	mul.wide.s32 	%rd92, %r136, 4;
	add.s64 	%rd93, %rd91, %rd92;
	ld.global.nc.f32 	%f53, [%rd93];
	cvt.f64.f32 	%fd289, %f53;
	add.f64 	%fd290, %fd288, %fd289;
	add.s64 	%rd94, %rd93, %rd92;
	ld.global.nc.f32 	%f54, [%rd94];
	cvt.f64.f32 	%fd291, %f54;
	add.f64 	%fd292, %fd290, %fd291;
	add.s64 	%rd95, %rd94, %rd92;
	ld.global.nc.f32 	%f55, [%rd95];
	cvt.f64.f32 	%fd293, %f55;
	add.f64 	%fd294, %fd292, %fd293;
	add.s64 	%rd96, %rd95, %rd92;
	ld.global.nc.f32 	%f56, [%rd96];
	cvt.f64.f32 	%fd295, %f56;
	add.f64 	%fd296, %fd294, %fd295;
	add.s64 	%rd97, %rd96, %rd92;
	ld.global.nc.f32 	%f57, [%rd97];
	cvt.f64.f32 	%fd297, %f57;
	add.f64 	%fd298, %fd296, %fd297;
	add.s64 	%rd98, %rd97, %rd92;
	ld.global.nc.f32 	%f58, [%rd98];
	cvt.f64.f32 	%fd299, %f58;
	add.f64 	%fd300, %fd298, %fd299;
	add.s64 	%rd99, %rd98, %rd92;
	ld.global.nc.f32 	%f59, [%rd99];
	cvt.f64.f32 	%fd301, %f59;
	add.f64 	%fd543, %fd300, %fd301;
	add.s32 	%r318, %r318, 8;
$L__BB1_95:
	setp.eq.s32 	%p85, %r108, 0;
	@%p85 bra 	$L__BB1_102;
	and.b32  	%r111, %r101, 3;
	setp.lt.u32 	%p86, %r108, 4;
	@%p86 bra 	$L__BB1_98;
	mad.lo.s32 	%r201, %r318, %r136, %r1;
	mul.wide.s32 	%rd100, %r201, 4;
	add.s64 	%rd101, %rd1, %rd100;
	ld.global.nc.f32 	%f60, [%rd101];
	cvt.f64.f32 	%fd303, %f60;
	add.f64 	%fd304, %fd543, %fd303;
	mul.wide.s32 	%rd102, %r136, 4;
	add.s64 	%rd103, %rd101, %rd102;
	ld.global.nc.f32 	%f61, [%rd103];
	cvt.f64.f32 	%fd305, %f61;
	add.f64 	%fd306, %fd304, %fd305;
	add.s64 	%rd104, %rd103, %rd102;
	ld.global.nc.f32 	%f62, [%rd104];
	cvt.f64.f32 	%fd307, %f62;
	add.f64 	%fd308, %fd306, %fd307;
	add.s64 	%rd105, %rd104, %rd102;
	ld.global.nc.f32 	%f63, [%rd105];
	cvt.f64.f32 	%fd309, %f63;
	add.f64 	%fd543, %fd308, %fd309;
	add.s32 	%r318, %r318, 4;
$L__BB1_98:
	setp.eq.s32 	%p87, %r111, 0;
	@%p87 bra 	$L__BB1_102;
	mad.lo.s32 	%r202, %r318, %r136, %r1;
	mul.wide.s32 	%rd106, %r202, 4;
	add.s64 	%rd11, %rd1, %rd106;
	ld.global.nc.f32 	%f64, [%rd11];
	cvt.f64.f32 	%fd310, %f64;
	add.f64 	%fd543, %fd543, %fd310;
	setp.eq.s32 	%p88, %r111, 1;
	@%p88 bra 	$L__BB1_102;
	mul.wide.s32 	%rd12, %r136, 4;
	add.s64 	%rd13, %rd11, %rd12;
	ld.global.nc.f32 	%f65, [%rd13];
	cvt.f64.f32 	%fd311, %f65;
	add.f64 	%fd543, %fd543, %fd311;
	setp.eq.s32 	%p89, %r111, 2;
	@%p89 bra 	$L__BB1_102;
	add.s64 	%rd107, %rd13, %rd12;
	ld.global.nc.f32 	%f66, [%rd107];
	cvt.f64.f32 	%fd312, %f66;
	add.f64 	%fd543, %fd543, %fd312;
$L__BB1_102:
	add.f64 	%fd525, %fd525, %fd543;
$L__BB1_103:
	ld.param.f32 	%f129, [avsl_many_series_one_param_f32_param_8];
	cvt.rn.f64.u32 	%fd313, %r77;
	div.rn.f64 	%fd314, %fd525, %fd313;
	cvt.f64.f32 	%fd315, %f129;
	mul.f64 	%fd316, %fd114, %fd315;
	mad.lo.s32 	%r114, %r308, %r136, %r1;
	mul.wide.s32 	%rd108, %r114, 4;
	add.s64 	%rd109, %rd1, %rd108;
	ld.global.nc.f32 	%f67, [%rd109];
	cvt.f64.f32 	%fd317, %f67;
	fma.rn.f64 	%fd318, %fd314, 0dBF847AE147AE147B, %fd317;
	fma.rn.f64 	%fd164, %fd113, %fd316, %fd318;
	setp.lt.s32 	%p90, %r308, %r5;
	@%p90 bra 	$L__BB1_107;
	sub.s32 	%r321, %r308, %r3;
	mov.f64 	%fd545, 0d0000000000000000;
$L__BB1_105:
	add.s32 	%r321, %r321, 1;
	add.f64 	%fd545, %fd164, %fd545;
	setp.lt.s32 	%p91, %r321, %r308;
	@%p91 bra 	$L__BB1_105;
	mul.f64 	%fd320, %fd2, %fd545;
	cvt.rn.f32.f64 	%f68, %fd320;
	add.s64 	%rd111, %rd4, %rd108;
	st.global.f32 	[%rd111], %f68;
$L__BB1_107:
	ld.param.u32 	%r279, [avsl_many_series_one_param_f32_param_5];
	add.s32 	%r308, %r308, 1;
	add.s32 	%r307, %r307, 1;
	setp.ne.s32 	%p92, %r308, %r279;
	@%p92 bra 	$L__BB1_57;
$L__BB1_108:
	ld.param.u32 	%r281, [avsl_many_series_one_param_f32_param_5];
	min.s32 	%r121, %r5, %r281;
	setp.lt.s32 	%p185, %r121, 1;
	@%p185 bra 	$L__BB1_120;
	and.b32  	%r122, %r121, 7;
	setp.lt.u32 	%p186, %r121, 8;
	mov.b32 	%r326, 0;
	@%p186 bra 	$L__BB1_112;
	and.b32  	%r326, %r121, 2147483640;
	neg.s32 	%r324, %r326;
	shl.b32 	%r125, %r136, 3;
	mul.wide.s32 	%rd205, %r136, 4;
	mov.u32 	%r323, %r1;
$L__BB1_111:
	.pragma "nounroll";
	mul.wide.s32 	%rd203, %r323, 4;
	add.s64 	%rd204, %rd4, %rd203;
	mov.b32 	%r270, 2147483647;
	st.global.u32 	[%rd204], %r270;
	add.s64 	%rd206, %rd204, %rd205;
	st.global.u32 	[%rd206], %r270;
	add.s64 	%rd207, %rd206, %rd205;
	st.global.u32 	[%rd207], %r270;
	add.s64 	%rd208, %rd207, %rd205;
	st.global.u32 	[%rd208], %r270;
	add.s64 	%rd209, %rd208, %rd205;
	st.global.u32 	[%rd209], %r270;
	add.s64 	%rd210, %rd209, %rd205;
	st.global.u32 	[%rd210], %r270;
	add.s64 	%rd211, %rd210, %rd205;
	st.global.u32 	[%rd211], %r270;
	add.s64 	%rd212, %rd211, %rd205;
	st.global.u32 	[%rd212], %r270;
	add.s32 	%r324, %r324, 8;
	add.s32 	%r323, %r323, %r125;
	setp.ne.s32 	%p187, %r324, 0;
	@%p187 bra 	$L__BB1_111;
$L__BB1_112:
	setp.eq.s32 	%p188, %r122, 0;
	@%p188 bra 	$L__BB1_120;
	and.b32  	%r131, %r121, 3;
	setp.lt.u32 	%p189, %r122, 4;
	@%p189 bra 	$L__BB1_115;
	mad.lo.s32 	%r271, %r326, %r136, %r1;
	mul.wide.s32 	%rd213, %r271, 4;
	add.s64 	%rd214, %rd4, %rd213;
	mov.b32 	%r272, 2147483647;
	st.global.u32 	[%rd214], %r272;
	mul.wide.s32 	%rd215, %r136, 4;
	add.s64 	%rd216, %rd214, %rd215;
	st.global.u32 	[%rd216], %r272;
	add.s64 	%rd217, %rd216, %rd215;
	st.global.u32 	[%rd217], %r272;
	add.s64 	%rd218, %rd217, %rd215;
	st.global.u32 	[%rd218], %r272;
	add.s32 	%r326, %r326, 4;
$L__BB1_115:
	setp.eq.s32 	%p190, %r131, 0;
	@%p190 bra 	$L__BB1_120;
	setp.eq.s32 	%p191, %r131, 1;
	@%p191 bra 	$L__BB1_118;
	mad.lo.s32 	%r273, %r326, %r136, %r1;
	mul.wide.s32 	%rd219, %r273, 4;
	add.s64 	%rd220, %rd4, %rd219;
	mov.b32 	%r274, 2147483647;
	st.global.u32 	[%rd220], %r274;
	mul.wide.s32 	%rd221, %r136, 4;
	add.s64 	%rd222, %rd220, %rd221;
	st.global.u32 	[%rd222], %r274;
	add.s32 	%r326, %r326, 2;
$L__BB1_118:
	and.b32  	%r275, %r121, 1;
	setp.eq.b32 	%p192, %r275, 1;
	not.pred 	%p193, %p192;
	@%p193 bra 	$L__BB1_120;
	mad.lo.s32 	%r276, %r326, %r136, %r1;
	mul.wide.s32 	%rd223, %r276, 4;
	add.s64 	%rd224, %rd4, %rd223;
	mov.b32 	%r277, 2147483647;
	st.global.u32 	[%rd224], %r277;
$L__BB1_120:
	ret;

}


// ===== COMPILED SASS (sm_100) =====

	.target	sm_100

	.elftype	@"ET_EXEC"


//--------------------- .note.nv.tkinfo           --------------------------
	.section	.note.nv.tkinfo,"",@"SHT_NOTE"
	.sectionflags	@"SHF_NOTE_NV_TKINFO"
	.tkinfo
        /*0018*/ 	.word	0x00000002
        /*0030*/ 	.string	""
        /*0030*/ 	.string	"ptxas"
        /*0030*/ 	.string	"Cuda compilation tools, release 13.0, V13.0.88"
        /*0030*/ 	.string	"Build cuda_13.0.r13.0/compiler.36424714_0"
        /*0030*/ 	.string	"-arch sm_100 -m 64 "



//--------------------- .note.nv.cuinfo           --------------------------
	.section	.note.nv.cuinfo,"",@"SHT_NOTE"
	.sectionflags	@"SHF_NOTE_NV_CUINFO"
        /*0018*/ 	.short	0x0002
        /*001a*/ 	.short	0x0064
        /*001c*/ 	.short	0x0082
	.zero		2


//--------------------- .nv.info                  --------------------------
	.section	.nv.info,"",@"SHT_CUDA_INFO"
	.align	4


	//----- nvinfo : EIATTR_REGCOUNT
	.align		4
        /*0000*/ 	.byte	0x04, 0x2f
        /*0002*/ 	.short	(.L_1 - .L_0)
	.align		4
.L_0:
        /*0004*/ 	.word	index@(avsl_batch_f32)
        /*0008*/ 	.word	0x00000044


	//----- nvinfo : EIATTR_FRAME_SIZE
	.align		4
.L_1:
        /*000c*/ 	.byte	0x04, 0x11
        /*000e*/ 	.short	(.L_3 - .L_2)
	.align		4
.L_2:
        /*0010*/ 	.word	index@($__internal_3_$__cuda_sm20_div_rn_f64_full)
        /*0014*/ 	.word	0x00001480


	//----- nvinfo : EIATTR_FRAME_SIZE
	.align		4
.L_3:
        /*0018*/ 	.byte	0x04, 0x11
        /*001a*/ 	.short	(.L_5 - .L_4)
	.align		4
.L_4:
        /*001c*/ 	.word	index@($__internal_2_$__cuda_sm20_dblrcp_rn_slowpath_v3)
        /*0020*/ 	.word	0x00001480


	//----- nvinfo : EIATTR_FRAME_SIZE
	.align		4
.L_5:
        /*0024*/ 	.byte	0x04, 0x11
        /*0026*/ 	.short	(.L_7 - .L_6)
	.align		4
.L_6:
        /*0028*/ 	.word	index@(avsl_batch_f32)
        /*002c*/ 	.word	0x00001480


	//----- nvinfo : EIATTR_REGCOUNT
	.align		4
.L_7:
        /*0030*/ 	.byte	0x04, 0x2f
        /*0032*/ 	.short	(.L_9 - .L_8)
	.align		4
.L_8:
        /*0034*/ 	.word	index@(avsl_many_series_one_param_f32)
        /*0038*/ 	.word	0x00000040


	//----- nvinfo : EIATTR_FRAME_SIZE
	.align		4
.L_9:
        /*003c*/ 	.byte	0x04, 0x11
        /*003e*/ 	.short	(.L_11 - .L_10)
	.align		4
.L_10:
        /*0040*/ 	.word	index@($__internal_1_$__cuda_sm20_div_rn_f64_full)
        /*0044*/ 	.word	0x00001480


	//----- nvinfo : EIATTR_FRAME_SIZE
	.align		4
.L_11:
        /*0048*/ 	.byte	0x04, 0x11
        /*004a*/ 	.short	(.L_13 - .L_12)
	.align		4
.L_12:
        /*004c*/ 	.word	index@($__internal_0_$__cuda_sm20_dblrcp_rn_slowpath_v3)
        /*0050*/ 	.word	0x00001480


	//----- nvinfo : EIATTR_FRAME_SIZE
	.align		4
.L_13:
        /*0054*/ 	.byte	0x04, 0x11
        /*0056*/ 	.short	(.L_15 - .L_14)
	.align		4
.L_14:
        /*0058*/ 	.word	index@(avsl_many_series_one_param_f32)
        /*005c*/ 	.word	0x00001480


	//----- nvinfo : EIATTR_MIN_STACK_SIZE
	.align		4
.L_15:
        /*0060*/ 	.byte	0x04, 0x12
        /*0062*/ 	.short	(.L_17 - .L_16)
	.align		4
.L_16:
        /*0064*/ 	.word	index@(avsl_many_series_one_param_f32)
        /*0068*/ 	.word	0x00001480


	//----- nvinfo : EIATTR_MIN_STACK_SIZE
	.align		4
.L_17:
        /*006c*/ 	.byte	0x04, 0x12
        /*006e*/ 	.short	(.L_19 - .L_18)
	.align		4
.L_18:
        /*0070*/ 	.word	index@(avsl_batch_f32)
        /*0074*/ 	.word	0x00001480
.L_19:


//--------------------- .nv.compat                --------------------------
	.section	.nv.compat,"",@"SHT_CUDA_COMPAT_INFO"
	.align	4
        /*0000*/ 	.byte	0x02, 0x09, 0x00, 0x00, 0x02, 0x02, 0x01, 0x00, 0x02, 0x05, 0x05, 0x00, 0x03, 0x07, 0x01, 0x01
        /*0010*/ 	.byte	0x02, 0x03, 0x00, 0x00, 0x02, 0x06, 0x01, 0x00, 0x04, 0x0b, 0x08, 0x00, 0x01, 0x00, 0x00, 0x00
        /*0020*/ 	.byte	0x00, 0x00, 0x00, 0x00


//--------------------- .nv.info.avsl_many_series_one_param_f32 --------------------------
	.section	.nv.info.avsl_many_series_one_param_f32,"",@"SHT_CUDA_INFO"
	.sectionflags	@""
	.align	4


	//----- nvinfo : EIATTR_CUDA_API_VERSION
	.align		4
        /*0000*/ 	.byte	0x04, 0x37
        /*0002*/ 	.short	(.L_21 - .L_20)
.L_20:
        /*0004*/ 	.word	0x00000082


	//----- nvinfo : EIATTR_KPARAM_INFO
	.align		4
.L_21:
        /*0008*/ 	.byte	0x04, 0x17
        /*000a*/ 	.short	(.L_23 - .L_22)
.L_22:
        /*000c*/ 	.word	0x00000000
        /*0010*/ 	.short	0x0009
        /*0012*/ 	.short	0x0038
        /*0014*/ 	.byte	0x00, 0xf5, 0x21, 0x00


	//----- nvinfo : EIATTR_KPARAM_INFO
	.align		4
.L_23:
        /*0018*/ 	.byte	0x04, 0x17
        /*001a*/ 	.short	(.L_25 - .L_24)
.L_24:
        /*001c*/ 	.word	0x00000000
        /*0020*/ 	.short	0x0008
        /*0022*/ 	.short	0x0030
        /*0024*/ 	.byte	0x00, 0xf0, 0x11, 0x00


	//----- nvinfo : EIATTR_KPARAM_INFO
	.align		4
.L_25:
        /*0028*/ 	.byte	0x04, 0x17
        /*002a*/ 	.short	(.L_27 - .L_26)
.L_26:
        /*002c*/ 	.word	0x00000000
        /*0030*/ 	.short	0x0007
        /*0032*/ 	.short	0x002c
        /*0034*/ 	.byte	0x00, 0xf0, 0x11, 0x00


	//----- nvinfo : EIATTR_KPARAM_INFO
	.align		4
.L_27:
        /*0038*/ 	.byte	0x04, 0x17
        /*003a*/ 	.short	(.L_29 - .L_28)
.L_28:
        /*003c*/ 	.word	0x00000000
        /*0040*/ 	.short	0x0006
        /*0042*/ 	.short	0x0028
        /*0044*/ 	.byte	0x00, 0xf0, 0x11, 0x00


	//----- nvinfo : EIATTR_KPARAM_INFO
	.align		4
.L_29:
        /*0048*/ 	.byte	0x04, 0x17
        /*004a*/ 	.short	(.L_31 - .L_30)
.L_30:
        /*004c*/ 	.word	0x00000000
        /*0050*/ 	.short	0x0005
        /*0052*/ 	.short	0x0024
        /*0054*/ 	.byte	0x00, 0xf0, 0x11, 0x00


	//----- nvinfo : EIATTR_KPARAM_INFO
	.align		4
.L_31:
        /*0058*/ 	.byte	0x04, 0x17
        /*005a*/ 	.short	(.L_33 - .L_32)
.L_32:
        /*005c*/ 	.word	0x00000000
        /*0060*/ 	.short	0x0004
        /*0062*/ 	.short	0x0020
        /*0064*/ 	.byte	0x00, 0xf0, 0x11, 0x00


	//----- nvinfo : EIATTR_KPARAM_INFO
	.align		4
.L_33:
        /*0068*/ 	.byte	0x04, 0x17
        /*006a*/ 	.short	(.L_35 - .L_34)
.L_34:
        /*006c*/ 	.word	0x00000000
        /*0070*/ 	.short	0x0003
        /*0072*/ 	.short	0x0018
        /*0074*/ 	.byte	0x00, 0xf5, 0x21, 0x00


	//----- nvinfo : EIATTR_KPARAM_INFO
	.align		4
.L_35:
        /*0078*/ 	.byte	0x04, 0x17
        /*007a*/ 	.short	(.L_37 - .L_36)
.L_36:
        /*007c*/ 	.word	0x00000000
        /*0080*/ 	.short	0x0002
        /*0082*/ 	.short	0x0010
        /*0084*/ 	.byte	0x00, 0xf5, 0x21, 0x00


	//----- nvinfo : EIATTR_KPARAM_INFO
	.align		4
.L_37:
        /*0088*/ 	.byte	0x04, 0x17
        /*008a*/ 	.short	(.L_39 - .L_38)
.L_38:
        /*008c*/ 	.word	0x00000000
        /*0090*/ 	.short	0x0001
        /*0092*/ 	.short	0x0008
        /*0094*/ 	.byte	0x00, 0xf5, 0x21, 0x00


	//----- nvinfo : EIATTR_KPARAM_INFO
	.align		4
.L_39:
        /*0098*/ 	.byte	0x04, 0x17
        /*009a*/ 	.short	(.L_41 - .L_40)
.L_40:
        /*009c*/ 	.word	0x00000000
        /*00a0*/ 	.short	0x0000
        /*00a2*/ 	.short	0x0000
        /*00a4*/ 	.byte	0x00, 0xf5, 0x21, 0x00


	//----- nvinfo : EIATTR_SPARSE_MMA_MASK
	.align		4
.L_41:
        /*00a8*/ 	.byte	0x03, 0x50
        /*00aa*/ 	.short	0x0000


	//----- nvinfo : EIATTR_MAXREG_COUNT
	.align		4
        /*00ac*/ 	.byte	0x03, 0x1b
        /*00ae*/ 	.short	0x00ff


	//----- nvinfo : EIATTR_MERCURY_ISA_VERSION
	.align		4
        /*00b0*/ 	.byte	0x03, 0x5f
        /*00b2*/ 	.short	0x0101


	//----- nvinfo : EIATTR_INT_WARP_WIDE_INSTR_OFFSETS
	.align		4
        /*00b4*/ 	.byte	0x04, 0x31
        /*00b6*/ 	.short	(.L_43 - .L_42)


	//   ....[0]....
.L_42:
        /*00b8*/ 	.word	0x000012c0


	//   ....[1]....
        /*00bc*/ 	.word	0x000012d0


	//   ....[2]....
        /*00c0*/ 	.word	0x00004710


	//   ....[3]....
        /*00c4*/ 	.word	0x00004730


	//----- nvinfo : EIATTR_VRC_CTA_INIT_COUNT
	.align		4
.L_43:
        /*00c8*/ 	.byte	0x02, 0x4a
	.zero		1
	.zero		1


	//----- nvinfo : EIATTR_EXIT_INSTR_OFFSETS
	.align		4
        /*00cc*/ 	.byte	0x04, 0x1c
        /*00ce*/ 	.short	(.L_45 - .L_44)


	//   ....[0]....
.L_44:
        /*00d0*/ 	.word	0x000000a0


	//   ....[1]....
        /*00d4*/ 	.word	0x00007a50


	//   ....[2]....
        /*00d8*/ 	.word	0x00007c70


	//   ....[3]....
        /*00dc*/ 	.word	0x00007db0


	//   ....[4]....
        /*00e0*/ 	.word	0x00007eb0


	//   ....[5]....
        /*00e4*/ 	.word	0x00007f20


	//----- nvinfo : EIATTR_CRS_STACK_SIZE
	.align		4
.L_45:
        /*00e8*/ 	.byte	0x04, 0x1e
        /*00ea*/ 	.short	(.L_47 - .L_46)
.L_46:
        /*00ec*/ 	.word	0x00000000


	//----- nvinfo : EIATTR_CBANK_PARAM_SIZE
	.align		4
.L_47:
        /*00f0*/ 	.byte	0x03, 0x19
        /*00f2*/ 	.short	0x0040


	//----- nvinfo : EIATTR_PARAM_CBANK
	.align		4
        /*00f4*/ 	.byte	0x04, 0x0a
        /*00f6*/ 	.short	(.L_49 - .L_48)
	.align		4
.L_48:
        /*00f8*/ 	.word	index@(.nv.constant0.avsl_many_series_one_param_f32)
        /*00fc*/ 	.short	0x0380
        /*00fe*/ 	.short	0x0040


	//----- nvinfo : EIATTR_SW_WAR
	.align		4
.L_49:
        /*0100*/ 	.byte	0x04, 0x36
        /*0102*/ 	.short	(.L_51 - .L_50)
.L_50:
        /*0104*/ 	.word	0x00000008
.L_51:


//--------------------- .nv.info.avsl_batch_f32   --------------------------
	.section	.nv.info.avsl_batch_f32,"",@"SHT_CUDA_INFO"
	.sectionflags	@""
	.align	4


	//----- nvinfo : EIATTR_CUDA_API_VERSION
	.align		4
        /*0000*/ 	.byte	0x04, 0x37
        /*0002*/ 	.short	(.L_53 - .L_52)
.L_52:
        /*0004*/ 	.word	0x00000082


	//----- nvinfo : EIATTR_KPARAM_INFO
	.align		4
.L_53:
        /*0008*/ 	.byte	0x04, 0x17
        /*000a*/ 	.short	(.L_55 - .L_54)
.L_54:
        /*000c*/ 	.word	0x00000000
        /*0010*/ 	.short	0x0009
        /*0012*/ 	.short	0x0040
        /*0014*/ 	.byte	0x00, 0xf0, 0x11, 0x00


	//----- nvinfo : EIATTR_KPARAM_INFO
	.align		4
.L_55:
        /*0018*/ 	.byte	0x04, 0x17
        /*001a*/ 	.short	(.L_57 - .L_56)
.L_56:
        /*001c*/ 	.word	0x00000000
        /*0020*/ 	.short	0x0008
        /*0022*/ 	.short	0x0038
        /*0024*/ 	.byte	0x00, 0xf5, 0x21, 0x00


	//----- nvinfo : EIATTR_KPARAM_INFO
	.align		4
.L_57:
        /*0028*/ 	.byte	0x04, 0x17
        /*002a*/ 	.short	(.L_59 - .L_58)
.L_58:
        /*002c*/ 	.word	0x00000000
        /*0030*/ 	.short	0x0007
        /*0032*/ 	.short	0x0030
        /*0034*/ 	.byte	0x00, 0xf5, 0x21, 0x00


	//----- nvinfo : EIATTR_KPARAM_INFO
	.align		4
.L_59:
        /*0038*/ 	.byte	0x04, 0x17
        /*003a*/ 	.short	(.L_61 - .L_60)
.L_60:
        /*003c*/ 	.word	0x00000000
        /*0040*/ 	.short	0x0006
        /*0042*/ 	.short	0x0028
        /*0044*/ 	.byte	0x00, 0xf5, 0x21, 0x00


	//----- nvinfo : EIATTR_KPARAM_INFO
	.align		4
.L_61:
        /*0048*/ 	.byte	0x04, 0x17
        /*004a*/ 	.short	(.L_63 - .L_62)
.L_62:
        /*004c*/ 	.word	0x00000000
        /*0050*/ 	.short	0x0005
        /*0052*/ 	.short	0x0020
        /*0054*/ 	.byte	0x00, 0xf5, 0x21, 0x00


	//----- nvinfo : EIATTR_KPARAM_INFO
	.align		4
.L_63:
        /*0058*/ 	.byte	0x04, 0x17
        /*005a*/ 	.short	(.L_65 - .L_64)
.L_64:
        /*005c*/ 	.word	0x00000000
        /*0060*/ 	.short	0x0004
        /*0062*/ 	.short	0x001c
        /*0064*/ 	.byte	0x00, 0xf0, 0x11, 0x00


	//----- nvinfo : EIATTR_KPARAM_INFO
	.align		4
.L_65:
        /*0068*/ 	.byte	0x04, 0x17
        /*006a*/ 	.short	(.L_67 - .L_66)
.L_66:
        /*006c*/ 	.word	0x00000000
        /*0070*/ 	.short	0x0003
        /*0072*/ 	.short	0x0018
        /*0074*/ 	.byte	0x00, 0xf0, 0x11, 0x00


	//----- nvinfo : EIATTR_KPARAM_INFO
	.align		4
.L_67:
        /*0078*/ 	.byte	0x04, 0x17
        /*007a*/ 	.short	(.L_69 - .L_68)
.L_68:
        /*007c*/ 	.word	0x00000000
        /*0080*/ 	.short	0x0002
        /*0082*/ 	.short	0x0010
        /*0084*/ 	.byte	0x00, 0xf5, 0x21, 0x00


	//----- nvinfo : EIATTR_KPARAM_INFO
	.align		4
.L_69:
        /*0088*/ 	.byte	0x04, 0x17
        /*008a*/ 	.short	(.L_71 - .L_70)
.L_70:
        /*008c*/ 	.word	0x00000000
        /*0090*/ 	.short	0x0001
        /*0092*/ 	.short	0x0008
        /*0094*/ 	.byte	0x00, 0xf5, 0x21, 0x00


	//----- nvinfo : EIATTR_KPARAM_INFO
	.align		4
.L_71:
        /*0098*/ 	.byte	0x04, 0x17
        /*009a*/ 	.short	(.L_73 - .L_72)
.L_72:
        /*009c*/ 	.word	0x00000000
        /*00a0*/ 	.short	0x0000
        /*00a2*/ 	.short	0x0000
        /*00a4*/ 	.byte	0x00, 0xf5, 0x21, 0x00


	//----- nvinfo : EIATTR_SPARSE_MMA_MASK
	.align		4
.L_73:
        /*00a8*/ 	.byte	0x03, 0x50
        /*00aa*/ 	.short	0x0000


	//----- nvinfo : EIATTR_MAXREG_COUNT
	.align		4
        /*00ac*/ 	.byte	0x03, 0x1b
        /*00ae*/ 	.short	0x00ff


	//----- nvinfo : EIATTR_MERCURY_ISA_VERSION
	.align		4
        /*00b0*/ 	.byte	0x03, 0x5f
        /*00b2*/ 	.short	0x0101


	//----- nvinfo : EIATTR_VRC_CTA_INIT_COUNT
	.align		4
        /*00b4*/ 	.byte	0x02, 0x4a
	.zero		1
	.zero		1


	//----- nvinfo : EIATTR_EXIT_INSTR_OFFSETS
	.align		4
        /*00b8*/ 	.byte	0x04, 0x1c
        /*00ba*/ 	.short	(.L_75 - .L_74)


	//   ....[0]....
.L_74:
        /*00bc*/ 	.word	0x00000080


	//   ....[1]....
        /*00c0*/ 	.word	0x00000200


	//   ....[2]....
        /*00c4*/ 	.word	0x00000420


	//   ....[3]....
        /*00c8*/ 	.word	0x00000520


	//   ....[4]....
        /*00cc*/ 	.word	0x000005e0


	//   ....[5]....
        /*00d0*/ 	.word	0x000006b0


	//   ....[6]....
        /*00d4*/ 	.word	0x000049b0


	//   ....[7]....
        /*00d8*/ 	.word	0x00004bf0


	//   ....[8]....
        /*00dc*/ 	.word	0x00004d40


	//   ....[9]....
        /*00e0*/ 	.word	0x00004df0


	//   ....[10]....
        /*00e4*/ 	.word	0x00004ef0


	//----- nvinfo : EIATTR_CRS_STACK_SIZE
	.align		4
.L_75:
        /*00e8*/ 	.byte	0x04, 0x1e
        /*00ea*/ 	.short	(.L_77 - .L_76)
.L_76:
        /*00ec*/ 	.word	0x00000000


	//----- nvinfo : EIATTR_CBANK_PARAM_SIZE
	.align		4
.L_77:
        /*00f0*/ 	.byte	0x03, 0x19
        /*00f2*/ 	.short	0x0044


	//----- nvinfo : EIATTR_PARAM_CBANK
	.align		4
        /*00f4*/ 	.byte	0x04, 0x0a
        /*00f6*/ 	.short	(.L_79 - .L_78)
	.align		4
.L_78:
        /*00f8*/ 	.word	index@(.nv.constant0.avsl_batch_f32)
        /*00fc*/ 	.short	0x0380
        /*00fe*/ 	.short	0x0044


	//----- nvinfo : EIATTR_SW_WAR
	.align		4
.L_79:
        /*0100*/ 	.byte	0x04, 0x36
        /*0102*/ 	.short	(.L_81 - .L_80)
.L_80:
        /*0104*/ 	.word	0x00000008
.L_81:


//--------------------- .nv.callgraph             --------------------------
	.section	.nv.callgraph,"",@"SHT_CUDA_CALLGRAPH"
	.align	4
	.sectionentsize	8
	.align		4
        /*0000*/ 	.word	0x00000000
	.align		4
        /*0004*/ 	.word	0xffffffff
	.align		4
        /*0008*/ 	.word	0x00000000
	.align		4
        /*000c*/ 	.word	0xfffffffe
	.align		4
        /*0010*/ 	.word	0x00000000
	.align		4
        /*0014*/ 	.word	0xfffffffd
	.align		4
        /*0018*/ 	.word	0x00000000
	.align		4
        /*001c*/ 	.word	0xfffffffc


//--------------------- .text.avsl_many_series_one_param_f32 --------------------------
	.section	.text.avsl_many_series_one_param_f32,"ax",@progbits
	.align	128
        .global         avsl_many_series_one_param_f32
        .type           avsl_many_series_one_param_f32,@function
        .size           avsl_many_series_one_param_f32,(.L_x_233 - avsl_many_series_one_param_f32)
        .other          avsl_many_series_one_param_f32,@"STO_CUDA_ENTRY STV_DEFAULT"
avsl_many_series_one_param_f32:
.text.avsl_many_series_one_param_f32:
[----:B------:R-:W0:Y:S01]  /*0000*/  LDC R1, c[0x0][0x37c] ;  /* 0x0000df00ff017b82 */ /* 0x000e220000000800 */
[----:B------:R-:W1:Y:S07]  /*0010*/  S2R R3, SR_TID.X ;  /* 0x0000000000037919 */ /* 0x000e6e0000002100 */
[----:B------:R-:W1:Y:S01]  /*0020*/  S2UR UR4, SR_CTAID.X ;  /* 0x00000000000479c3 */ /* 0x000e620000002500 */
[----:B------:R-:W2:Y:S01]  /*0030*/  LDCU UR5, c[0x0][0x3a0] ;  /* 0x00007400ff0577ac */ /* 0x000ea20008000800 */
[----:B0-----:R-:W-:-:S05]  /*0040*/  VIADD R1, R1, 0xffffeb80 ;  /* 0xffffeb8001017836 */ /* 0x001fca0000000000 */
[C---:B------:R-:W-:Y:S01]  /*0050*/  R2UR UR20, R1.reuse ;  /* 0x00000000011472ca */ /* 0x040fe200000e0000 */
[----:B------:R-:W1:Y:S01]  /*0060*/  LDC R46, c[0x0][0x360] ;  /* 0x0000d800ff2e7b82 */ /* 0x000e620000000800 */
[----:B------:R-:W-:Y:S01]  /*0070*/  R2UR UR19, R1 ;  /* 0x00000000011372ca */ /* 0x000fe200000e0000 */
[----:B-1----:R-:W-:-:S05]  /*0080*/  IMAD R46, R46, UR4, R3 ;  /* 0x000000042e2e7c24 */ /* 0x002fca000f8e0203 */
[----:B--2---:R-:W-:-:S13]  /*0090*/  ISETP.GE.AND P0, PT, R46, UR5, PT ;  /* 0x000000052e007c0c */ /* 0x004fda000bf06270 */
[----:B------:R-:W-:Y:S05]  /*00a0*/  @P0 EXIT ;  /* 0x000000000000094d */ /* 0x000fea0003800000 */
[----:B------:R-:W0:Y:S01]  /*00b0*/  LDC.64 R2, c[0x0][0x398] ;  /* 0x0000e600ff027b82 */ /* 0x000e220000000a00 */
[----:B------:R-:W1:Y:S01]  /*00c0*/  LDCU.64 UR12, c[0x0][0x358] ;  /* 0x00006b00ff0c77ac */ /* 0x000e620008000a00 */
[----:B------:R-:W2:Y:S01]  /*00d0*/  LDCU.64 UR10, c[0x0][0x3a8] ;  /* 0x00007500ff0a77ac */ /* 0x000ea20008000a00 */
[----:B0-----:R-:W-:-:S05]  /*00e0*/  IMAD.WIDE R2, R46, 0x4, R2 ;  /* 0x000000042e027825 */ /* 0x001fca00078e0202 */
[----:B-1----:R-:W3:Y:S01]  /*00f0*/  LDG.E.CONSTANT R45, desc[UR12][R2.64] ;  /* 0x0000000c022d7981 */ /* 0x002ee2000c1e9900 */
[----:B--2---:R-:W-:-:S04]  /*0100*/  UISETP.LT.AND UP0, UPT, UR10, 0x1, UPT ;  /* 0x000000010a00788c */ /* 0x004fc8000bf01270 */
[----:B------:R-:W-:Y:S02]  /*0110*/  USEL UR10, UR10, 0x1, !UP0 ;  /* 0x000000010a0a7887 */ /* 0x000fe4000c000000 */
[----:B------:R-:W-:-:S04]  /*0120*/  UISETP.LT.AND UP0, UPT, UR11, 0x1, UPT ;  /* 0x000000010b00788c */ /* 0x000fc8000bf01270 */
[----:B------:R-:W-:-:S03]  /*0130*/  USEL UR8, UR11, 0x1, !UP0 ;  /* 0x000000010b087887 */ /* 0x000fc6000c000000 */
[----:B------:R-:W0:Y:S08]  /*0140*/  I2F.F64.U32 R4, UR10 ;  /* 0x0000000a00047d12 */ /* 0x000e300008201800 */
[----:B0-----:R-:W0:Y:S01]  /*0150*/  MUFU.RCP64H R7, R5 ;  /* 0x0000000500077308 */ /* 0x001e220000001800 */
[----:B------:R-:W-:-:S05]  /*0160*/  VIADD R6, R5, 0x300402 ;  /* 0x0030040205067836 */ /* 0x000fca0000000000 */
[----:B------:R-:W-:Y:S01]  /*0170*/  FSETP.GEU.AND P0, PT, |R6|, 5.8789094863358348022e-39, PT ;  /* 0x004004020600780b */ /* 0x000fe20003f0e200 */
[----:B0-----:R-:W-:-:S08]  /*0180*/  DFMA R8, -R4, R6, 1 ;  /* 0x3ff000000408742b */ /* 0x001fd00000000106 */
[----:B------:R-:W-:-:S08]  /*0190*/  DFMA R8, R8, R8, R8 ;  /* 0x000000080808722b */ /* 0x000fd00000000008 */
[----:B------:R-:W-:-:S08]  /*01a0*/  DFMA R8, R6, R8, R6 ;  /* 0x000000080608722b */ /* 0x000fd00000000006 */
[----:B------:R-:W-:-:S08]  /*01b0*/  DFMA R10, -R4, R8, 1 ;  /* 0x3ff00000040a742b */ /* 0x000fd00000000108 */
[----:B------:R-:W-:-:S10]  /*01c0*/  DFMA R10, R8, R10, R8 ;  /* 0x0000000a080a722b */ /* 0x000fd40000000008 */
[----:B------:R-:W-:Y:S02]  /*01d0*/  R2UR UR6, R10 ;  /* 0x000000000a0672ca */ /* 0x000fe400000e0000 */
[----:B------:R-:W-:Y:S01]  /*01e0*/  R2UR UR7, R11 ;  /* 0x000000000b0772ca */ /* 0x000fe200000e0000 */
[----:B---3--:R-:W-:Y:S01]  /*01f0*/  VIADD R44, R45, UR8 ;  /* 0x000000082d2c7c36 */ /* 0x008fe20008000000 */
[----:B------:R-:W-:-:S13]  /*0200*/  @P0 BRA `(.L_x_0) ;  /* 0x0000000000200947 */ /* 0x000fda0003800000 */
[----:B------:R-:W-:Y:S01]  /*0210*/  LOP3.LUT R0, R5, 0x7fffffff, RZ, 0xc0, !PT ;  /* 0x7fffffff05007812 */ /* 0x000fe200078ec0ff */
[----:B------:R-:W-:Y:S02]  /*0220*/  IMAD.MOV.U32 R8, RZ, RZ, R4 ;  /* 0x000000ffff087224 */ /* 0x000fe400078e0004 */
[----:B------:R-:W-:Y:S02]  /*0230*/  IMAD.MOV.U32 R9, RZ, RZ, R5 ;  /* 0x000000ffff097224 */ /* 0x000fe400078e0005 */
[----:B------:R-:W-:Y:S01]  /*0240*/  VIADD R4, R0, 0xfff00000 ;  /* 0xfff0000000047836 */ /* 0x000fe20000000000 */
[----:B------:R-:W-:-:S07]  /*0250*/  MOV R0, 0x270 ;  /* 0x0000027000007802 */ /* 0x000fce0000000f00 */
[----:B------:R-:W-:Y:S05]  /*0260*/  CALL.REL.NOINC `($__internal_0_$__cuda_sm20_dblrcp_rn_slowpath_v3) ;  /* 0x0000007c00307944 */ /* 0x000fea0003c00000 */
[----:B------:R-:W-:Y:S01]  /*0270*/  UMOV UR6, UR4 ;  /* 0x0000000400067c82 */ /* 0x000fe20008000000 */
[----:B------:R-:W-:-:S05]  /*0280*/  UMOV UR7, UR5 ;  /* 0x0000000500077c82 */ /* 0x000fca0008000000 */
.L_x_0:
        /* <DEDUP_REMOVED lines=11> */
[----:B------:R-:W-:-:S14]  /*0340*/  @P0 BRA `(.L_x_1) ;  /* 0x0000000000200947 */ /* 0x000fdc0003800000 */
        /* <DEDUP_REMOVED lines=8> */
.L_x_1:
[----:B------:R-:W0:Y:S01]  /*03d0*/  LDCU UR4, c[0x0][0x3ac] ;  /* 0x00007580ff0477ac */ /* 0x000e220008000800 */
[----:B------:R-:W-:Y:S01]  /*03e0*/  IMAD.MOV.U32 R4, RZ, RZ, 0x0 ;  /* 0x00000000ff047424 */ /* 0x000fe200078e00ff */
[----:B------:R1:W-:Y:S01]  /*03f0*/  STL.128 [R1], RZ ;  /* 0x000000ff01007387 */ /* 0x0003e20000100c00 */
[----:B------:R-:W-:Y:S01]  /*0400*/  IMAD.MOV.U32 R5, RZ, RZ, 0x3ff00000 ;  /* 0x3ff00000ff057424 */ /* 0x000fe200078e00ff */
[----:B------:R-:W2:Y:S01]  /*0410*/  LDCU UR5, c[0x0][0x3a4] ;  /* 0x00007480ff0577ac */ /* 0x000ea20008000800 */
[----:B------:R-:W-:Y:S01]  /*0420*/  IMAD.MOV.U32 R6, RZ, RZ, 0x0 ;  /* 0x00000000ff067424 */ /* 0x000fe200078e00ff */
[----:B------:R1:W-:Y:S01]  /*0430*/  STL.128 [R1+0x10], RZ ;  /* 0x000010ff01007387 */ /* 0x0003e20000100c00 */
[----:B------:R-:W-:-:S03]  /*0440*/  IMAD.MOV.U32 R7, RZ, RZ, 0x3ff00000 ;  /* 0x3ff00000ff077424 */ /* 0x000fc600078e00ff */
[----:B------:R1:W-:Y:S04]  /*0450*/  STL.128 [R1+0x20], RZ ;  /* 0x000020ff01007387 */ /* 0x0003e80000100c00 */
[----:B------:R1:W-:Y:S04]  /*0460*/  STL.128 [R1+0x640], R4 ;  /* 0x0006400401007387 */ /* 0x0003e80000100c00 */
[----:B------:R1:W-:Y:S01]  /*0470*/  STL.128 [R1+0x650], R4 ;  /* 0x0006500401007387 */ /* 0x0003e20000100c00 */
[----:B0-----:R-:W-:-:S03]  /*0480*/  UISETP.LT.AND UP0, UPT, UR4, 0x1, UPT ;  /* 0x000000010400788c */ /* 0x001fc6000bf01270 */
[----:B------:R1:W-:Y:S01]  /*0490*/  STL.128 [R1+0x660], R4 ;  /* 0x0006600401007387 */ /* 0x0003e20000100c00 */
[----:B------:R-:W-:Y:S02]  /*04a0*/  USEL UR18, UR4, 0x1, !UP0 ;  /* 0x0000000104127887 */ /* 0x000fe4000c000000 */
[----:B--2---:R-:W-:Y:S01]  /*04b0*/  UISETP.GE.AND UP0, UPT, UR5, 0x1, UPT ;  /* 0x000000010500788c */ /* 0x004fe2000bf06270 */
[----:B------:R1:W-:Y:S03]  /*04c0*/  STL.128 [R1+0x670], R4 ;  /* 0x0006700401007387 */ /* 0x0003e60000100c00 */
[----:B------:R-:W-:Y:S01]  /*04d0*/  IMAD.U32 R0, RZ, RZ, UR18 ;  /* 0x00000012ff007e24 */ /* 0x000fe2000f8e00ff */
[----:B------:R1:W-:Y:S04]  /*04e0*/  STL.128 [R1+0x680], R4 ;  /* 0x0006800401007387 */ /* 0x0003e80000100c00 */
[----:B------:R1:W-:Y:S01]  /*04f0*/  STL.128 [R1+0x690], R4 ;  /* 0x0006900401007387 */ /* 0x0003e20000100c00 */
[----:B------:R-:W-:-:S03]  /*0500*/  IADD3 R0, PT, PT, R0, UR18, R45 ;  /* 0x0000001200007c10 */ /* 0x000fc6000fffe02d */
[----:B------:R1:W-:Y:S02]  /*0510*/  STL.128 [R1+0x6a0], R4 ;  /* 0x0006a00401007387 */ /* 0x0003e40000100c00 */
[----:B------:R-:W-:Y:S02]  /*0520*/  VIADD R0, R0, 0xfffffffe ;  /* 0xfffffffe00007836 */ /* 0x000fe40000000000 */
[----:B------:R1:W-:Y:S04]  /*0530*/  STL.128 [R1+0x6b0], R4 ;  /* 0x0006b00401007387 */ /* 0x0003e80000100c00 */
        /* <DEDUP_REMOVED lines=92> */
[----:B------:R1:W-:Y:S04]  /*0b00*/  STL.128 [R1+0x30], RZ ;  /* 0x000030ff01007387 */ /* 0x0003e80000100c00 */
        /* <DEDUP_REMOVED lines=95> */
[----:B------:R1:W-:Y:S01]  /*1100*/  STL.128 [R1+0x630], RZ ;  /* 0x000630ff01007387 */ /* 0x0003e20000100c00 */
[----:B------:R-:W-:Y:S05]  /*1110*/  BRA.U !UP0, `(.L_x_2) ;  /* 0x0000006908447547 */ /* 0x000fea000b800000 */
[----:B------:R-:W-:-:S09]  /*1120*/  UISETP.GT.AND UP0, UPT, UR4, 0x200, UPT ;  /* 0x000002000400788c */ /* 0x000fd2000bf04270 */
[----:B------:R-:W-:Y:S05]  /*1130*/  BRA.U UP0, `(.L_x_3) ;  /* 0x0000003500287547 */ /* 0x000fea000b800000 */
[----:B------:R-:W-:Y:S01]  /*1140*/  IADD3 R43, PT, PT, -R44, 0x2, RZ ;  /* 0x000000022c2b7810 */ /* 0x000fe20007ffe1ff */
[----:B------:R-:W-:Y:S01]  /*1150*/  IMAD.MOV.U32 R42, RZ, RZ, RZ ;  /* 0x000000ffff2a7224 */ /* 0x000fe200078e00ff */
[----:B------:R-:W-:Y:S01]  /*1160*/  CS2R R10, SRZ ;  /* 0x00000000000a7805 */ /* 0x000fe2000001ff00 */
[----:B------:R-:W-:Y:S01]  /*1170*/  IMAD.MOV.U32 R9, RZ, RZ, RZ ;  /* 0x000000ffff097224 */ /* 0x000fe200078e00ff */
[----:B------:R-:W-:Y:S02]  /*1180*/  CS2R R12, SRZ ;  /* 0x00000000000c7805 */ /* 0x000fe4000001ff00 */
[----:B------:R-:W-:Y:S02]  /*1190*/  CS2R R14, SRZ ;  /* 0x00000000000e7805 */ /* 0x000fe4000001ff00 */
[----:B------:R-:W-:Y:S02]  /*11a0*/  CS2R R16, SRZ ;  /* 0x0000000000107805 */ /* 0x000fe4000001ff00 */
[----:B------:R-:W-:-:S02]  /*11b0*/  CS2R R18, SRZ ;  /* 0x0000000000127805 */ /* 0x000fc4000001ff00 */
[----:B------:R-:W-:Y:S02]  /*11c0*/  CS2R R20, SRZ ;  /* 0x0000000000147805 */ /* 0x000fe4000001ff00 */
[----:B------:R-:W-:Y:S01]  /*11d0*/  CS2R R22, SRZ ;  /* 0x0000000000167805 */ /* 0x000fe2000001ff00 */
[----:B------:R-:W-:Y:S01]  /*11e0*/  UIADD3 UR15, UPT, UPT, UR20, 0xc80, URZ ;  /* 0x00000c80140f7890 */ /* 0x000fe2000fffe0ff */
[----:B------:R-:W-:-:S11]  /*11f0*/  UMOV UR4, URZ ;  /* 0x000000ff00047c82 */ /* 0x000fd60008000000 */
.L_x_63:
[----:B0-----:R-:W0:Y:S01]  /*1200*/  LDCU UR14, c[0x0][0x3a0] ;  /* 0x00007400ff0e77ac */ /* 0x001e220008000800 */
[----:B------:R-:W-:Y:S01]  /*1210*/  ISETP.LE.AND P0, PT, R45, UR4, PT ;  /* 0x000000042d007c0c */ /* 0x000fe2000bf03270 */
[----:B------:R-:W-:Y:S01]  /*1220*/  BSSY.RECONVERGENT B0, `(.L_x_4) ;  /* 0x0000032000007945 */ /* 0x000fe20003800200 */
[----:B0-----:R-:W-:-:S04]  /*1230*/  IMAD.U32 R39, RZ, RZ, UR14 ;  /* 0x0000000eff277e24 */ /* 0x001fc8000f8e00ff */
[----:B------:R-:W-:-:S07]  /*1240*/  IMAD R8, R39, UR4, R46 ;  /* 0x0000000427087c24 */ /* 0x000fce000f8e022e */
[----:B------:R-:W-:Y:S05]  /*1250*/  @!P0 BRA `(.L_x_5) ;  /* 0x0000000000b88947 */ /* 0x000fea0003800000 */
[C---:B------:R-:W-:Y:S01]  /*1260*/  VIADD R2, R45.reuse, UR10 ;  /* 0x0000000a2d027c36 */ /* 0x040fe20008000000 */
[----:B------:R-:W1:Y:S01]  /*1270*/  LDC.64 R34, c[0x0][0x380] ;  /* 0x0000e000ff227b82 */ /* 0x000e620000000a00 */
[----:B------:R-:W-:-:S03]  /*1280*/  VIADD R44, R45, UR18 ;  /* 0x000000122d2c7c36 */ /* 0x000fc60008000000 */
[----:B------:R-:W-:Y:S02]  /*1290*/  ISETP.LE.AND P0, PT, R2, UR4, PT ;  /* 0x0000000402007c0c */ /* 0x000fe4000bf03270 */
[----:B------:R-:W-:Y:S02]  /*12a0*/  ISETP.LE.AND P1, PT, R44, UR4, PT ;  /* 0x000000042c007c0c */ /* 0x000fe4000bf23270 */
[----:B------:R-:W0:Y:S09]  /*12b0*/  LDC.64 R2, c[0x0][0x390] ;  /* 0x0000e400ff027b82 */ /* 0x000e320000000a00 */
[----:B------:R-:W-:-:S02]  /*12c0*/  VOTEU.ANY UP0, P0 ;  /* 0x0000000000ff7886 */ /* 0x000fc40000000100 */
[----:B------:R-:W-:-:S03]  /*12d0*/  VOTEU.ANY UP1, P1 ;  /* 0x0000000000ff7886 */ /* 0x000fc60000820100 */
[----:B------:R-:W-:Y:S02]  /*12e0*/  @UP0 UIADD3 UR5, UPT, UPT, -UR10, UR4, URZ ;  /* 0x000000040a050290 */ /* 0x000fe4000fffe1ff */
[----:B------:R-:W-:Y:S01]  /*12f0*/  @UP1 UIADD3 UR11, UPT, UPT, -UR18, UR4, URZ ;  /* 0x00000004120b1290 */ /* 0x000fe2000fffe1ff */
[----:B-1----:R-:W-:-:S04]  /*1300*/  IMAD.WIDE R4, R8, 0x4, R34 ;  /* 0x0000000408047825 */ /* 0x002fc800078e0222 */
[C-C-:B------:R-:W-:Y:S01]  /*1310*/  @P0 IMAD R33, R39.reuse, UR5, R46.reuse ;  /* 0x0000000527210c24 */ /* 0x140fe2000f8e022e */
[----:B------:R-:W2:Y:S01]  /*1320*/  LDG.E.CONSTANT R40, desc[UR12][R4.64] ;  /* 0x0000000c04287981 */ /* 0x000ea2000c1e9900 */
[----:B------:R-:W-:Y:S02]  /*1330*/  @P1 IMAD R39, R39, UR11, R46 ;  /* 0x0000000b27271c24 */ /* 0x000fe4000f8e022e */
[----:B------:R-:W-:-:S04]  /*1340*/  @P0 IMAD.WIDE R30, R33, 0x4, R34 ;  /* 0x00000004211e0825 */ /* 0x000fc800078e0222 */
[----:B0-----:R-:W-:Y:S01]  /*1350*/  IMAD.WIDE R36, R8, 0x4, R2 ;  /* 0x0000000408247825 */ /* 0x001fe200078e0202 */
[----:B------:R-:W3:Y:S03]  /*1360*/  @P0 LDG.E.CONSTANT R41, desc[UR12][R30.64] ;  /* 0x0000000c1e290981 */ /* 0x000ee6000c1e9900 */
[C---:B------:R-:W-:Y:S01]  /*1370*/  @P1 IMAD.WIDE R34, R39.reuse, 0x4, R34 ;  /* 0x0000000427221825 */ /* 0x040fe200078e0222 */
[----:B------:R-:W4:Y:S03]  /*1380*/  LDG.E.CONSTANT R28, desc[UR12][R36.64] ;  /* 0x0000000c241c7981 */ /* 0x000f26000c1e9900 */
[--C-:B------:R-:W-:Y:S02]  /*1390*/  @P1 IMAD.WIDE R38, R39, 0x4, R2.reuse ;  /* 0x0000000427261825 */ /* 0x100fe400078e0202 */
[----:B------:R-:W5:Y:S02]  /*13a0*/  @P1 LDG.E.CONSTANT R34, desc[UR12][R34.64] ;  /* 0x0000000c22221981 */ /* 0x000f64000c1e9900 */
[----:B------:R-:W-:-:S02]  /*13b0*/  @P0 IMAD.WIDE R32, R33, 0x4, R2 ;  /* 0x0000000421200825 */ /* 0x000fc400078e0202 */
[----:B------:R-:W5:Y:S04]  /*13c0*/  @P1 LDG.E.CONSTANT R39, desc[UR12][R38.64] ;  /* 0x0000000c26271981 */ /* 0x000f68000c1e9900 */
[----:B------:R5:W3:Y:S01]  /*13d0*/  @P0 LDG.E.CONSTANT R48, desc[UR12][R32.64] ;  /* 0x0000000c20300981 */ /* 0x000ae2000c1e9900 */
[----:B--2---:R-:W0:Y:S08]  /*13e0*/  F2F.F64.F32 R2, R40 ;  /* 0x0000002800027310 */ /* 0x004e300000201800 */
[----:B----4-:R-:W1:Y:S01]  /*13f0*/  F2F.F64.F32 R28, R28 ;  /* 0x0000001c001c7310 */ /* 0x010e620000201800 */
[----:B-----5:R-:W-:Y:S01]  /*1400*/  @P1 FMUL R32, R34, R39 ;  /* 0x0000002722201220 */ /* 0x020fe20000400000 */
[----:B---3--:R-:W-:-:S06]  /*1410*/  @P0 FMUL R36, R41, R48 ;  /* 0x0000003029240220 */ /* 0x008fcc0000400000 */
[----:B------:R-:W2:Y:S01]  /*1420*/  @P0 F2F.F64.F32 R4, R41 ;  /* 0x0000002900040310 */ /* 0x000ea20000201800 */
[----:B0-----:R-:W-:-:S07]  /*1430*/  DADD R12, R12, R2 ;  /* 0x000000000c0c7229 */ /* 0x001fce0000000002 */
[----:B------:R-:W0:Y:S01]  /*1440*/  @P0 F2F.F64.F32 R26, R48 ;  /* 0x00000030001a0310 */ /* 0x000e220000201800 */
[----:B------:R-:W-:-:S07]  /*1450*/  DADD R14, R14, R2 ;  /* 0x000000000e0e7229 */ /* 0x000fce0000000002 */
[----:B------:R-:W-:Y:S01]  /*1460*/  @P1 F2F.F64.F32 R24, R34 ;  /* 0x0000002200181310 */ /* 0x000fe20000201800 */
[----:B-1----:R-:W-:-:S07]  /*1470*/  DADD R16, R16, R28 ;  /* 0x0000000010107229 */ /* 0x002fce000000001c */
[----:B------:R-:W-:Y:S01]  /*1480*/  @P1 F2F.F64.F32 R6, R39 ;  /* 0x0000002700061310 */ /* 0x000fe20000201800 */
[----:B------:R-:W-:-:S07]  /*1490*/  DFMA R20, R2, R28, R20 ;  /* 0x0000001c0214722b */ /* 0x000fce0000000014 */
[----:B------:R-:W1:Y:S01]  /*14a0*/  @P0 F2F.F64.F32 R30, R36 ;  /* 0x00000024001e0310 */ /* 0x000e620000201800 */
[----:B------:R-:W-:-:S07]  /*14b0*/  DADD R18, R18, R28 ;  /* 0x0000000012127229 */ /* 0x000fce000000001c */
[----:B------:R-:W3:Y:S01]  /*14c0*/  @P1 F2F.F64.F32 R32, R32 ;  /* 0x0000002000201310 */ /* 0x000ee20000201800 */
[----:B------:R-:W-:Y:S02]  /*14d0*/  DFMA R22, R2, R28, R22 ;  /* 0x0000001c0216722b */ /* 0x000fe40000000016 */
[----:B--2---:R-:W-:Y:S02]  /*14e0*/  @P0 DADD R12, R12, -R4 ;  /* 0x000000000c0c0229 */ /* 0x004fe40000000804 */
[----:B0-----:R-:W-:Y:S02]  /*14f0*/  @P0 DADD R16, R16, -R26 ;  /* 0x0000000010100229 */ /* 0x001fe4000000081a */
[----:B-1----:R-:W-:Y:S02]  /*1500*/  @P0 DADD R20, R20, -R30 ;  /* 0x0000000014140229 */ /* 0x002fe4000000081e */
[----:B------:R-:W-:Y:S02]  /*1510*/  @P1 DADD R14, R14, -R24 ;  /* 0x000000000e0e1229 */ /* 0x000fe40000000818 */
[----:B------:R-:W-:-:S02]  /*1520*/  @P1 DADD R18, R18, -R6 ;  /* 0x0000000012121229 */ /* 0x000fc40000000806 */
[----:B---3--:R-:W-:-:S11]  /*1530*/  @P1 DADD R22, R22, -R32 ;  /* 0x0000000016161229 */ /* 0x008fd60000000820 */
.L_x_5:
[----:B------:R-:W-:Y:S05]  /*1540*/  BSYNC.RECONVERGENT B0 ;  /* 0x0000000000007941 */ /* 0x000fea0003800200 */
.L_x_4:
[----:B------:R-:W-:Y:S01]  /*1550*/  VIADD R2, R44, 0xffffffff ;  /* 0xffffffff2c027836 */ /* 0x000fe20000000000 */
[----:B------:R-:W-:Y:S04]  /*1560*/  BSSY.RECONVERGENT B1, `(.L_x_6) ;  /* 0x0000301000017945 */ /* 0x000fe80003800200 */
[----:B------:R-:W-:-:S13]  /*1570*/  ISETP.LE.AND P0, PT, R2, UR4, PT ;  /* 0x0000000402007c0c */ /* 0x000fda000bf03270 */
[----:B------:R-:W-:Y:S05]  /*1580*/  @!P0 BRA `(.L_x_7) ;  /* 0x0000002c00f88947 */ /* 0x000fea0003800000 */
[----:B-1----:R-:W0:Y:S01]  /*1590*/  MUFU.RCP64H R5, R17 ;  /* 0x0000001100057308 */ /* 0x002e220000001800 */
[----:B------:R-:W-:Y:S01]  /*15a0*/  IMAD.MOV.U32 R4, RZ, RZ, 0x1 ;  /* 0x00000001ff047424 */ /* 0x000fe200078e00ff */
[----:B------:R-:W-:Y:S01]  /*15b0*/  FSETP.GEU.AND P1, PT, |R21|, 6.5827683646048100446e-37, PT ;  /* 0x036000001500780b */ /* 0x000fe20003f2e200 */
[----:B------:R-:W-:Y:S01]  /*15c0*/  BSSY.RECONVERGENT B2, `(.L_x_8) ;  /* 0x0000015000027945 */ /* 0x000fe20003800200 */
[----:B------:R-:W-:-:S03]  /*15d0*/  DSETP.NEU.AND P5, PT, R16, RZ, PT ;  /* 0x000000ff1000722a */ /* 0x000fc60003fad000 */
[----:B0-----:R-:W-:-:S08]  /*15e0*/  DFMA R6, -R16, R4, 1 ;  /* 0x3ff000001006742b */ /* 0x001fd00000000104 */
[----:B------:R-:W-:-:S08]  /*15f0*/  DFMA R6, R6, R6, R6 ;  /* 0x000000060606722b */ /* 0x000fd00000000006 */
[----:B------:R-:W-:-:S08]  /*1600*/  DFMA R6, R4, R6, R4 ;  /* 0x000000060406722b */ /* 0x000fd00000000004 */
[----:B------:R-:W-:-:S08]  /*1610*/  DFMA R4, -R16, R6, 1 ;  /* 0x3ff000001004742b */ /* 0x000fd00000000106 */
[----:B------:R-:W-:-:S08]  /*1620*/  DFMA R4, R6, R4, R6 ;  /* 0x000000040604722b */ /* 0x000fd00000000006 */
[----:B------:R-:W-:-:S08]  /*1630*/  DMUL R40, R20, R4 ;  /* 0x0000000414287228 */ /* 0x000fd00000000000 */
[----:B------:R-:W-:-:S08]  /*1640*/  DFMA R6, -R16, R40, R20 ;  /* 0x000000281006722b */ /* 0x000fd00000000114 */
[----:B------:R-:W-:Y:S02]  /*1650*/  DFMA R40, R4, R6, R40 ;  /* 0x000000060428722b */ /* 0x000fe40000000028 */
[----:B------:R-:W-:Y:S02]  /*1660*/  DMUL R4, R12, UR6 ;  /* 0x000000060c047c28 */ /* 0x000fe40008000000 */
[----:B------:R-:W-:-:S06]  /*1670*/  DMUL R6, R14, UR8 ;  /* 0x000000080e067c28 */ /* 0x000fcc0008000000 */
[----:B------:R-:W-:-:S05]  /*1680*/  FFMA R3, RZ, R17, R41 ;  /* 0x00000011ff037223 */ /* 0x000fca0000000029 */
[----:B------:R-:W-:-:S13]  /*1690*/  FSETP.GT.AND P0, PT, |R3|, 1.469367938527859385e-39, PT ;  /* 0x001000000300780b */ /* 0x000fda0003f04200 */
[----:B------:R-:W-:Y:S05]  /*16a0*/  @P0 BRA P1, `(.L_x_9) ;  /* 0x0000000000180947 */ /* 0x000fea0000800000 */
[----:B------:R-:W-:Y:S01]  /*16b0*/  IMAD.MOV.U32 R30, RZ, RZ, R20 ;  /* 0x000000ffff1e7224 */ /* 0x000fe200078e0014 */
[----:B------:R-:W-:Y:S01]  /*16c0*/  MOV R48, 0x1710 ;  /* 0x0000171000307802 */ /* 0x000fe20000000f00 */
[----:B------:R-:W-:Y:S02]  /*16d0*/  IMAD.MOV.U32 R31, RZ, RZ, R21 ;  /* 0x000000ffff1f7224 */ /* 0x000fe400078e0015 */
[----:B------:R-:W-:Y:S02]  /*16e0*/  IMAD.MOV.U32 R32, RZ, RZ, R16 ;  /* 0x000000ffff207224 */ /* 0x000fe400078e0010 */
[----:B------:R-:W-:-:S07]  /*16f0*/  IMAD.MOV.U32 R35, RZ, RZ, R17 ;  /* 0x000000ffff237224 */ /* 0x000fce00078e0011 */
[----:B------:R-:W-:Y:S05]  /*1700*/  CALL.REL.NOINC `($__internal_1_$__cuda_sm20_div_rn_f64_full) ;  /* 0x0000006800bc7944 */ /* 0x000fea0003c00000 */
.L_x_9:
[----:B------:R-:W-:Y:S05]  /*1710*/  BSYNC.RECONVERGENT B2 ;  /* 0x0000000000027941 */ /* 0x000fea0003800200 */
.L_x_8:
[----:B------:R-:W0:Y:S01]  /*1720*/  MUFU.RCP64H R25, R19 ;  /* 0x0000001300197308 */ /* 0x000e220000001800 */
        /* <DEDUP_REMOVED lines=11> */
[----:B------:R-:W-:Y:S01]  /*17e0*/  DFMA R26, R24, R28, R26 ;  /* 0x0000001c181a722b */ /* 0x000fe2000000001a */
[----:B------:R-:W-:Y:S02]  /*17f0*/  FSEL R24, R40, R4, P5 ;  /* 0x0000000428187208 */ /* 0x000fe40002800000 */
[----:B------:R-:W-:-:S07]  /*1800*/  FSEL R25, R41, R5, P5 ;  /* 0x0000000529197208 */ /* 0x000fce0002800000 */
        /* <DEDUP_REMOVED lines=9> */
[----:B------:R-:W-:Y:S02]  /*18a0*/  IMAD.MOV.U32 R26, RZ, RZ, R40 ;  /* 0x000000ffff1a7224 */ /* 0x000fe400078e0028 */
[----:B------:R-:W-:-:S07]  /*18b0*/  IMAD.MOV.U32 R27, RZ, RZ, R41 ;  /* 0x000000ffff1b7224 */ /* 0x000fce00078e0029 */
.L_x_11:
[----:B------:R-:W-:Y:S05]  /*18c0*/  BSYNC.RECONVERGENT B2 ;  /* 0x0000000000027941 */ /* 0x000fea0003800200 */
.L_x_10:
[----:B------:R-:W0:Y:S01]  /*18d0*/  MUFU.RCP64H R29, R5 ;  /* 0x00000005001d7308 */ /* 0x000e220000001800 */
[----:B------:R-:W-:Y:S01]  /*18e0*/  IMAD.MOV.U32 R28, RZ, RZ, 0x1 ;  /* 0x00000001ff1c7424 */ /* 0x000fe200078e00ff */
[----:B------:R-:W-:Y:S01]  /*18f0*/  FSETP.GEU.AND P1, PT, |R25|, 6.5827683646048100446e-37, PT ;  /* 0x036000001900780b */ /* 0x000fe20003f2e200 */
[----:B------:R-:W-:Y:S01]  /*1900*/  BSSY.RECONVERGENT B2, `(.L_x_12) ;  /* 0x0000016000027945 */ /* 0x000fe20003800200 */
[----:B------:R-:W-:Y:S01]  /*1910*/  FSEL R26, R26, R6, P4 ;  /* 0x000000061a1a7208 */ /* 0x000fe20002000000 */
[----:B------:R-:W-:Y:S01]  /*1920*/  DSETP.NEU.AND P5, PT, R4, RZ, PT ;  /* 0x000000ff0400722a */ /* 0x000fe20003fad000 */
[----:B------:R-:W-:-:S06]  /*1930*/  FSEL R27, R27, R7, P4 ;  /* 0x000000071b1b7208 */ /* 0x000fcc0002000000 */
[----:B------:R-:W-:Y:S02]  /*1940*/  DADD R6, -R6, R26 ;  /* 0x0000000006067229 */ /* 0x000fe4000000011a */
[----:B0-----:R-:W-:-:S08]  /*1950*/  DFMA R30, -R4, R28, 1 ;  /* 0x3ff00000041e742b */ /* 0x001fd0000000011c */
[----:B------:R-:W-:-:S08]  /*1960*/  DFMA R30, R30, R30, R30 ;  /* 0x0000001e1e1e722b */ /* 0x000fd0000000001e */
[----:B------:R-:W-:-:S08]  /*1970*/  DFMA R30, R28, R30, R28 ;  /* 0x0000001e1c1e722b */ /* 0x000fd0000000001c */
[----:B------:R-:W-:-:S08]  /*1980*/  DFMA R28, -R4, R30, 1 ;  /* 0x3ff00000041c742b */ /* 0x000fd0000000011e */
[----:B------:R-:W-:-:S08]  /*1990*/  DFMA R28, R30, R28, R30 ;  /* 0x0000001c1e1c722b */ /* 0x000fd0000000001e */
[----:B------:R-:W-:-:S08]  /*19a0*/  DMUL R40, R28, R24 ;  /* 0x000000181c287228 */ /* 0x000fd00000000000 */
[----:B------:R-:W-:-:S08]  /*19b0*/  DFMA R30, -R4, R40, R24 ;  /* 0x00000028041e722b */ /* 0x000fd00000000118 */
[----:B------:R-:W-:-:S10]  /*19c0*/  DFMA R40, R28, R30, R40 ;  /* 0x0000001e1c28722b */ /* 0x000fd40000000028 */
        /* <DEDUP_REMOVED lines=9> */
.L_x_13:
[----:B------:R-:W-:Y:S05]  /*1a60*/  BSYNC.RECONVERGENT B2 ;  /* 0x0000000000027941 */ /* 0x000fea0003800200 */
.L_x_12:
[----:B------:R-:W-:Y:S01]  /*1a70*/  DMUL R32, R18, UR8 ;  /* 0x0000000812207c28 */ /* 0x000fe20008000000 */
[----:B------:R-:W-:Y:S01]  /*1a80*/  IMAD.MOV.U32 R4, RZ, RZ, 0x1 ;  /* 0x00000001ff047424 */ /* 0x000fe200078e00ff */
[----:B------:R-:W-:Y:S01]  /*1a90*/  DMUL R30, R16, UR6 ;  /* 0x00000006101e7c28 */ /* 0x000fe20008000000 */
[----:B------:R-:W-:Y:S03]  /*1aa0*/  BSSY.RECONVERGENT B2, `(.L_x_14) ;  /* 0x0000016000027945 */ /* 0x000fe60003800200 */
[----:B------:R-:W0:Y:S02]  /*1ab0*/  MUFU.RCP64H R5, R33 ;  /* 0x0000002100057308 */ /* 0x000e240000001800 */
[----:B------:R-:W-:-:S04]  /*1ac0*/  DSETP.NEU.AND P4, PT, R32, RZ, PT ;  /* 0x000000ff2000722a */ /* 0x000fc80003f8d000 */
[----:B------:R-:W-:Y:S01]  /*1ad0*/  FSETP.GEU.AND P1, PT, |R31|, 6.5827683646048100446e-37, PT ;  /* 0x036000001f00780b */ /* 0x000fe20003f2e200 */
        /* <DEDUP_REMOVED lines=8> */
[----:B------:R-:W-:Y:S02]  /*1b60*/  FSEL R4, R40, RZ, P5 ;  /* 0x000000ff28047208 */ /* 0x000fe40002800000 */
[----:B------:R-:W-:-:S07]  /*1b70*/  FSEL R5, R41, 1.875, P5 ;  /* 0x3ff0000029057808 */ /* 0x000fce0002800000 */
[----:B------:R-:W-:-:S05]  /*1b80*/  FFMA R3, RZ, R33, R25 ;  /* 0x00000021ff037223 */ /* 0x000fca0000000019 */
[----:B------:R-:W-:-:S13]  /*1b90*/  FSETP.GT.AND P0, PT, |R3|, 1.469367938527859385e-39, PT ;  /* 0x001000000300780b */ /* 0x000fda0003f04200 */
[----:B------:R-:W-:Y:S05]  /*1ba0*/  @P0 BRA P1, `(.L_x_15) ;  /* 0x0000000000140947 */ /* 0x000fea0000800000 */
[----:B------:R-:W-:Y:S01]  /*1bb0*/  IMAD.MOV.U32 R35, RZ, RZ, R33 ;  /* 0x000000ffff237224 */ /* 0x000fe200078e0021 */
[----:B------:R-:W-:-:S07]  /*1bc0*/  MOV R48, 0x1be0 ;  /* 0x00001be000307802 */ /* 0x000fce0000000f00 */
[----:B------:R-:W-:Y:S05]  /*1bd0*/  CALL.REL.NOINC `($__internal_1_$__cuda_sm20_div_rn_f64_full) ;  /* 0x0000006400887944 */ /* 0x000fea0003c00000 */
[----:B------:R-:W-:Y:S02]  /*1be0*/  IMAD.MOV.U32 R24, RZ, RZ, R40 ;  /* 0x000000ffff187224 */ /* 0x000fe400078e0028 */
[----:B------:R-:W-:-:S07]  /*1bf0*/  IMAD.MOV.U32 R25, RZ, RZ, R41 ;  /* 0x000000ffff197224 */ /* 0x000fce00078e0029 */
.L_x_15:
[----:B------:R-:W-:Y:S05]  /*1c00*/  BSYNC.RECONVERGENT B2 ;  /* 0x0000000000027941 */ /* 0x000fea0003800200 */
.L_x_14:
[C---:B------:R-:W-:Y:S01]  /*1c10*/  DMUL R26, R6.reuse, R4 ;  /* 0x00000004061a7228 */ /* 0x040fe20000000000 */
[----:B------:R-:W-:Y:S01]  /*1c20*/  FSEL R24, R24, RZ, P4 ;  /* 0x000000ff18187208 */ /* 0x000fe20002000000 */
[----:B------:R-:W-:Y:S01]  /*1c30*/  DSETP.GEU.AND P0, PT, R6, RZ, PT ;  /* 0x000000ff0600722a */ /* 0x000fe20003f0e000 */
[----:B------:R-:W-:Y:S01]  /*1c40*/  FSEL R25, R25, 1.875, P4 ;  /* 0x3ff0000019197808 */ /* 0x000fe20002000000 */
[----:B------:R-:W-:Y:S01]  /*1c50*/  BSSY.RECONVERGENT B4, `(.L_x_16) ;  /* 0x0000193000047945 */ /* 0x000fe20003800200 */
[C---:B------:R-:W-:Y:S01]  /*1c60*/  LEA R33, R9.reuse, UR19, 0x3 ;  /* 0x0000001309217c11 */ /* 0x040fe2000f8e18ff */
[----:B------:R-:W-:Y:S01]  /*1c70*/  VIADD R9, R9, 0x1 ;  /* 0x0000000109097836 */ /* 0x000fe20000000000 */
[----:B------:R-:W-:Y:S02]  /*1c80*/  IADD3 R2, PT, PT, -R2, UR4, RZ ;  /* 0x0000000402027c10 */ /* 0x000fe4000fffe1ff */
[----:B------:R-:W-:Y:S01]  /*1c90*/  DMUL R26, R24, R26 ;  /* 0x0000001a181a7228 */ /* 0x000fe20000000000 */
[----:B------:R-:W-:Y:S01]  /*1ca0*/  STL.64 [R33+0x640], R4 ;  /* 0x0006400421007387 */ /* 0x000fe20000100a00 */
[----:B------:R-:W-:-:S03]  /*1cb0*/  ISETP.GE.AND P1, PT, R2, RZ, PT ;  /* 0x000000ff0200720c */ /* 0x000fc60003f26270 */
[----:B------:R0:W-:Y:S01]  /*1cc0*/  STL.64 [R33], R6 ;  /* 0x0000000621007387 */ /* 0x0001e20000100a00 */
[----:B------:R-:W1:Y:S02]  /*1cd0*/  F2F.F32.F64 R3, R26 ;  /* 0x0000001a00037310 */ /* 0x000e640000301000 */
[C---:B-1----:R-:W-:Y:S01]  /*1ce0*/  @P0 FADD R28, R3.reuse, 3 ;  /* 0x40400000031c0421 */ /* 0x042fe20000000000 */
[----:B------:R-:W-:-:S04]  /*1cf0*/  @!P0 FADD R3, R3, -3 ;  /* 0xc040000003038421 */ /* 0x000fc80000000000 */
[----:B------:R-:W-:-:S04]  /*1d00*/  @!P0 FADD R28, |R3|, -RZ ;  /* 0x800000ff031c8221 */ /* 0x000fc80000000200 */
[C---:B------:R-:W-:Y:S01]  /*1d10*/  FADD R3, R28.reuse, 0.5 ;  /* 0x3f0000001c037421 */ /* 0x040fe20000000000 */
[C---:B------:R-:W-:Y:S01]  /*1d20*/  FSETP.GE.AND P0, PT, R28.reuse, RZ, PT ;  /* 0x000000ff1c00720b */ /* 0x040fe20003f06000 */
[----:B------:R-:W-:Y:S01]  /*1d30*/  FADD R30, R28, -0.5 ;  /* 0xbf0000001c1e7421 */ /* 0x000fe20000000000 */
[----:B------:R-:W-:Y:S01]  /*1d40*/  CS2R R28, SRZ ;  /* 0x00000000001c7805 */ /* 0x000fe2000001ff00 */
[----:B------:R-:W-:Y:S10]  /*1d50*/  FRND.FLOOR R31, R3 ;  /* 0x00000003001f7307 */ /* 0x000ff40000205000 */
[----:B------:R-:W1:Y:S01]  /*1d60*/  @!P0 FRND.CEIL R31, R30 ;  /* 0x0000001e001f8307 */ /* 0x000e620000209000 */
[----:B------:R-:W-:-:S04]  /*1d70*/  ISETP.NE.AND P0, PT, R9, 0xc8, PT ;  /* 0x000000c80900780c */ /* 0x000fc80003f05270 */
[----:B------:R-:W-:-:S03]  /*1d80*/  SEL R9, R9, RZ, P0 ;  /* 0x000000ff09097207 */ /* 0x000fc60000000000 */
[----:B-1----:R-:W1:Y:S02]  /*1d90*/  F2I.TRUNC.NTZ R31, R31 ;  /* 0x0000001f001f7305 */ /* 0x002e64000020f100 */
[----:B-1----:R-:W-:-:S04]  /*1da0*/  VIMNMX R2, PT, PT, R31, 0x1, !PT ;  /* 0x000000011f027848 */ /* 0x002fc80007fe0100 */
[----:B0-----:R-:W-:Y:S01]  /*1db0*/  VIMNMX R7, PT, PT, R2, 0xc8, PT ;  /* 0x000000c802077848 */ /* 0x001fe20003fe0100 */
[----:B------:R-:W-:Y:S06]  /*1dc0*/  @!P1 BRA `(.L_x_17) ;  /* 0x0000001400ec9947 */ /* 0x000fec0003800000 */
[----:B------:R-:W-:Y:S02]  /*1dd0*/  UIADD3 UR5, UPT, UPT, UR4, 0x1, URZ ;  /* 0x0000000104057890 */ /* 0x000fe4000fffe0ff */
[----:B------:R-:W-:Y:S01]  /*1de0*/  ISETP.GT.U32.AND P0, PT, R7, UR4, PT ;  /* 0x0000000407007c0c */ /* 0x000fe2000bf04070 */
[----:B------:R-:W-:Y:S01]  /*1df0*/  VIADD R49, R9, 0xffffffff ;  /* 0xffffffff09317836 */ /* 0x000fe20000000000 */
[----:B------:R-:W-:Y:S01]  /*1e00*/  BSSY.RECONVERGENT B3, `(.L_x_18) ;  /* 0x00000dd000037945 */ /* 0x000fe20003800200 */
[----:B------:R-:W-:Y:S01]  /*1e10*/  CS2R R28, SRZ ;  /* 0x00000000001c7805 */ /* 0x000fe2000001ff00 */
[----:B------:R-:W-:-:S05]  /*1e20*/  IMAD.U32 R2, RZ, RZ, UR5 ;  /* 0x00000005ff027e24 */ /* 0x000fca000f8e00ff */
[----:B------:R-:W-:Y:S02]  /*1e30*/  SEL R2, R2, R7, P0 ;  /* 0x0000000702027207 */ /* 0x000fe40000000000 */
[----:B------:R-:W-:Y:S02]  /*1e40*/  ISETP.NE.AND P0, PT, R9, RZ, PT ;  /* 0x000000ff0900720c */ /* 0x000fe40003f05270 */
[----:B------:R-:W-:Y:S01]  /*1e50*/  VIMNMX R6, PT, PT, R2, R43, PT ;  /* 0x0000002b02067248 */ /* 0x000fe20003fe0100 */
[----:B------:R-:W-:Y:S01]  /*1e60*/  IMAD.MOV.U32 R2, RZ, RZ, RZ ;  /* 0x000000ffff027224 */ /* 0x000fe200078e00ff */
[----:B------:R-:W-:Y:S02]  /*1e70*/  SEL R49, R49, 0xc7, P0 ;  /* 0x000000c731317807 */ /* 0x000fe40000000000 */
[C---:B------:R-:W-:Y:S02]  /*1e80*/  ISETP.GE.AND P1, PT, R6.reuse, 0x4, PT ;  /* 0x000000040600780c */ /* 0x040fe40003f26270 */
[----:B------:R-:W-:-:S11]  /*1e90*/  VIMNMX R6, PT, PT, R6, 0x1, !PT ;  /* 0x0000000106067848 */ /* 0x000fd60007fe0100 */
[----:B------:R-:W-:Y:S05]  /*1ea0*/  @!P1 BRA `(.L_x_19) ;  /* 0x0000000c00489947 */ /* 0x000fea0003800000 */
[----:B------:R-:W0:Y:S01]  /*1eb0*/  LDCU UR14, c[0x0][0x3a0] ;  /* 0x00007400ff0e77ac */ /* 0x000e220008000800 */
[----:B------:R-:W-:Y:S01]  /*1ec0*/  LOP3.LUT R5, R6, 0x7ffffffc, RZ, 0xc0, !PT ;  /* 0x7ffffffc06057812 */ /* 0x000fe200078ec0ff */
[----:B------:R-:W-:Y:S01]  /*1ed0*/  BSSY.RECONVERGENT B2, `(.L_x_20) ;  /* 0x00000ce000027945 */ /* 0x000fe20003800200 */
[----:B------:R-:W-:Y:S01]  /*1ee0*/  CS2R R28, SRZ ;  /* 0x00000000001c7805 */ /* 0x000fe2000001ff00 */
[----:B------:R-:W-:Y:S02]  /*1ef0*/  UIADD3 UR5, UPT, UPT, UR4, -0x1, URZ ;  /* 0xffffffff04057890 */ /* 0x000fe4000fffe0ff */
[----:B------:R-:W-:Y:S01]  /*1f00*/  UIADD3 UR11, UPT, UPT, UR4, -0x3, URZ ;  /* 0xfffffffd040b7890 */ /* 0x000fe2000fffe0ff */
[----:B------:R-:W-:Y:S02]  /*1f10*/  IMAD.MOV R5, RZ, RZ, -R5 ;  /* 0x000000ffff057224 */ /* 0x000fe400078e0a05 */
[----:B0-----:R-:W-:Y:S01]  /*1f20*/  IMAD.U32 R31, RZ, RZ, UR14 ;  /* 0x0000000eff1f7e24 */ /* 0x001fe2000f8e00ff */
[----:B------:R-:W-:-:S03]  /*1f30*/  UIADD3 UR14, UPT, UPT, UR4, -0x2, URZ ;  /* 0xfffffffe040e7890 */ /* 0x000fc6000fffe0ff */
[C-C-:B------:R-:W-:Y:S02]  /*1f40*/  IMAD R4, R31.reuse, UR5, R46.reuse ;  /* 0x000000051f047c24 */ /* 0x140fe4000f8e022e */
[C-C-:B------:R-:W-:Y:S02]  /*1f50*/  IMAD R3, R31.reuse, UR11, R46.reuse ;  /* 0x0000000b1f037c24 */ /* 0x140fe4000f8e022e */
[----:B------:R-:W-:-:S07]  /*1f60*/  IMAD R2, R31, UR14, R46 ;  /* 0x0000000e1f027c24 */ /* 0x000fce000f8e022e */
.L_x_37:
[----:B------:R-:W-:-:S05]  /*1f70*/  LEA R34, R49, UR19, 0x3 ;  /* 0x0000001331227c11 */ /* 0x000fca000f8e18ff */
[----:B------:R-:W2:Y:S04]  /*1f80*/  LDL.64 R30, [R34] ;  /* 0x00000000221e7983 */ /* 0x000ea80000100a00 */
[----:B------:R-:W3:Y:S01]  /*1f90*/  LDL.64 R32, [R34+0x640] ;  /* 0x0006400022207983 */ /* 0x000ee20000100a00 */
[----:B------:R-:W-:Y:S01]  /*1fa0*/  BSSY.RECONVERGENT B5, `(.L_x_21) ;  /* 0x0000027000057945 */ /* 0x000fe20003800200 */
[C---:B--2---:R-:W-:Y:S02]  /*1fb0*/  DSETP.GT.AND P1, PT, R30.reuse, -1, PT ;  /* 0xbff000001e00742a */ /* 0x044fe40003f24000 */
[C---:B------:R-:W-:Y:S02]  /*1fc0*/  DSETP.GEU.AND P2, PT, R30.reuse, 1, PT ;  /* 0x3ff000001e00742a */ /* 0x040fe40003f4e000 */
[----:B------:R-:W-:-:S04]  /*1fd0*/  DSETP.GE.AND P0, PT, R30, RZ, PT ;  /* 0x000000ff1e00722a */ /* 0x000fc80003f06000 */
[----:B------:R-:W-:Y:S02]  /*1fe0*/  FSEL R35, R30, RZ, P2 ;  /* 0x000000ff1e237208 */ /* 0x000fe40001000000 */
[----:B------:R-:W-:Y:S01]  /*1ff0*/  FSEL R37, R31, 1.875, P2 ;  /* 0x3ff000001f257808 */ /* 0x000fe20001000000 */
[----:B------:R-:W-:Y:S01]  /*2000*/  DSETP.GEU.AND P2, PT, R30, RZ, PT ;  /* 0x000000ff1e00722a */ /* 0x000fe20003f4e000 */
[----:B------:R-:W-:Y:S02]  /*2010*/  FSEL R30, R35, R30, P0 ;  /* 0x0000001e231e7208 */ /* 0x000fe40000000000 */
[----:B------:R-:W-:Y:S01]  /*2020*/  FSEL R31, R37, R31, P0 ;  /* 0x0000001f251f7208 */ /* 0x000fe20000000000 */
[----:B---3--:R-:W-:Y:S02]  /*2030*/  DSETP.NEU.AND P0, PT, R32, RZ, PT ;  /* 0x000000ff2000722a */ /* 0x008fe40003f0d000 */
[----:B------:R-:W-:Y:S02]  /*2040*/  @P1 FSEL R30, R30, RZ, P2 ;  /* 0x000000ff1e1e1208 */ /* 0x000fe40001000000 */
[----:B------:R-:W-:-:S06]  /*2050*/  @P1 FSEL R31, R31, -1.875, P2 ;  /* 0xbff000001f1f1808 */ /* 0x000fcc0001000000 */
[----:B------:R-:W-:-:S14]  /*2060*/  DSETP.EQ.OR P0, PT, R30, RZ, !P0 ;  /* 0x000000ff1e00722a */ /* 0x000fdc0004702400 */
[----:B------:R-:W-:Y:S05]  /*2070*/  @P0 BRA `(.L_x_22) ;  /* 0x0000000000640947 */ /* 0x000fea0003800000 */
[----:B------:R-:W0:Y:S02]  /*2080*/  LDC.64 R34, c[0x0][0x388] ;  /* 0x0000e200ff227b82 */ /* 0x000e240000000a00 */
[----:B0-----:R-:W-:-:S05]  /*2090*/  IMAD.WIDE R40, R8, 0x4, R34 ;  /* 0x0000000408287825 */ /* 0x001fca00078e0222 */
[----:B------:R-:W2:Y:S01]  /*20a0*/  LDG.E.CONSTANT R47, desc[UR12][R40.64] ;  /* 0x0000000c282f7981 */ /* 0x000ea2000c1e9900 */
[----:B------:R-:W-:Y:S01]  /*20b0*/  DMUL R32, R30, R32 ;  /* 0x000000201e207228 */ /* 0x000fe20000000000 */
[----:B------:R-:W-:Y:S01]  /*20c0*/  BSSY.RECONVERGENT B6, `(.L_x_23) ;  /* 0x0000013000067945 */ /* 0x000fe20003800200 */
[----:B------:R-:W-:-:S04]  /*20d0*/  IMAD.MOV.U32 R30, RZ, RZ, 0x1 ;  /* 0x00000001ff1e7424 */ /* 0x000fc800078e00ff */
[----:B------:R-:W0:Y:S02]  /*20e0*/  MUFU.RCP64H R31, R33 ;  /* 0x00000021001f7308 */ /* 0x000e240000001800 */
[----:B0-----:R-:W-:-:S08]  /*20f0*/  DFMA R34, -R32, R30, 1 ;  /* 0x3ff000002022742b */ /* 0x001fd0000000011e */
[----:B------:R-:W-:-:S08]  /*2100*/  DFMA R34, R34, R34, R34 ;  /* 0x000000222222722b */ /* 0x000fd00000000022 */
[----:B------:R-:W-:-:S08]  /*2110*/  DFMA R34, R30, R34, R30 ;  /* 0x000000221e22722b */ /* 0x000fd0000000001e */
[----:B------:R-:W-:-:S08]  /*2120*/  DFMA R38, -R32, R34, 1 ;  /* 0x3ff000002026742b */ /* 0x000fd00000000122 */
[----:B------:R-:W-:Y:S01]  /*2130*/  DFMA R38, R34, R38, R34 ;  /* 0x000000262226722b */ /* 0x000fe20000000022 */
[----:B--2---:R-:W0:Y:S07]  /*2140*/  F2F.F64.F32 R30, R47 ;  /* 0x0000002f001e7310 */ /* 0x004e2e0000201800 */
[----:B0-----:R-:W-:Y:S01]  /*2150*/  DMUL R36, R30, R38 ;  /* 0x000000261e247228 */ /* 0x001fe20000000000 */
[----:B------:R-:W-:-:S07]  /*2160*/  FSETP.GEU.AND P1, PT, |R31|, 6.5827683646048100446e-37, PT ;  /* 0x036000001f00780b */ /* 0x000fce0003f2e200 */
[----:B------:R-:W-:-:S08]  /*2170*/  DFMA R34, -R32, R36, R30 ;  /* 0x000000242022722b */ /* 0x000fd0000000011e */
[----:B------:R-:W-:-:S10]  /*2180*/  DFMA R40, R38, R34, R36 ;  /* 0x000000222628722b */ /* 0x000fd40000000024 */
[----:B------:R-:W-:-:S05]  /*2190*/  FFMA R34, RZ, R33, R41 ;  /* 0x00000021ff227223 */ /* 0x000fca0000000029 */
[----:B------:R-:W-:-:S13]  /*21a0*/  FSETP.GT.AND P0, PT, |R34|, 1.469367938527859385e-39, PT ;  /* 0x001000002200780b */ /* 0x000fda0003f04200 */
[----:B------:R-:W-:Y:S05]  /*21b0*/  @P0 BRA P1, `(.L_x_24) ;  /* 0x00000000000c0947 */ /* 0x000fea0000800000 */
[----:B------:R-:W-:Y:S01]  /*21c0*/  IMAD.MOV.U32 R35, RZ, RZ, R33 ;  /* 0x000000ffff237224 */ /* 0x000fe200078e0021 */
[----:B------:R-:W-:-:S07]  /*21d0*/  MOV R48, 0x21f0 ;  /* 0x000021f000307802 */ /* 0x000fce0000000f00 */
[----:B------:R-:W-:Y:S05]  /*21e0*/  CALL.REL.NOINC `($__internal_1_$__cuda_sm20_div_rn_f64_full) ;  /* 0x0000006000047944 */ /* 0x000fea0003c00000 */
.L_x_24:
[----:B------:R-:W-:Y:S05]  /*21f0*/  BSYNC.RECONVERGENT B6 ;  /* 0x0000000000067941 */ /* 0x000fea0003800200 */
.L_x_23:
[----:B------:R-:W-:-:S11]  /*2200*/  DADD R28, R28, R40 ;  /* 0x000000001c1c7229 */ /* 0x000fd60000000028 */
.L_x_22:
[----:B------:R-:W-:Y:S05]  /*2210*/  BSYNC.RECONVERGENT B5 ;  /* 0x0000000000057941 */ /* 0x000fea0003800200 */
.L_x_21:
[C---:B------:R-:W-:Y:S01]  /*2220*/  ISETP.NE.AND P0, PT, R49.reuse, RZ, PT ;  /* 0x000000ff3100720c */ /* 0x040fe20003f05270 */
[----:B------:R-:W-:-:S05]  /*2230*/  VIADD R49, R49, 0xffffffff ;  /* 0xffffffff31317836 */ /* 0x000fca0000000000 */
[----:B------:R-:W-:-:S04]  /*2240*/  SEL R49, R49, 0xc7, P0 ;  /* 0x000000c731317807 */ /* 0x000fc80000000000 */
        /* <DEDUP_REMOVED lines=14> */
[----:B------:R-:W-:-:S03]  /*2330*/  @P1 FSEL R35, R35, -1.875, P2 ;  /* 0xbff0000023231808 */ /* 0x000fc60001000000 */
[----:B------:R-:W-:-:S06]  /*2340*/  IMAD.MOV.U32 R34, RZ, RZ, R30 ;  /* 0x000000ffff227224 */ /* 0x000fcc00078e001e */
[----:B------:R-:W-:-:S14]  /*2350*/  DSETP.EQ.OR P0, PT, R34, RZ, !P0 ;  /* 0x000000ff2200722a */ /* 0x000fdc0004702400 */
[----:B------:R-:W-:Y:S05]  /*2360*/  @P0 BRA `(.L_x_26) ;  /* 0x0000000000640947 */ /* 0x000fea0003800000 */
[----:B------:R-:W0:Y:S02]  /*2370*/  LDC.64 R30, c[0x0][0x388] ;  /* 0x0000e200ff1e7b82 */ /* 0x000e240000000a00 */
[----:B0-----:R-:W-:-:S05]  /*2380*/  IMAD.WIDE R40, R4, 0x4, R30 ;  /* 0x0000000404287825 */ /* 0x001fca00078e021e */
[----:B------:R-:W2:Y:S01]  /*2390*/  LDG.E.CONSTANT R47, desc[UR12][R40.64] ;  /* 0x0000000c282f7981 */ /* 0x000ea2000c1e9900 */
[----:B------:R-:W-:Y:S01]  /*23a0*/  DMUL R32, R34, R32 ;  /* 0x0000002022207228 */ /* 0x000fe20000000000 */
[----:B------:R-:W-:Y:S01]  /*23b0*/  IMAD.MOV.U32 R30, RZ, RZ, 0x1 ;  /* 0x00000001ff1e7424 */ /* 0x000fe200078e00ff */
[----:B------:R-:W-:Y:S04]  /*23c0*/  BSSY.RECONVERGENT B6, `(.L_x_27) ;  /* 0x0000012000067945 */ /* 0x000fe80003800200 */
        /* <DEDUP_REMOVED lines=17> */
.L_x_28:
[----:B------:R-:W-:Y:S05]  /*24e0*/  BSYNC.RECONVERGENT B6 ;  /* 0x0000000000067941 */ /* 0x000fea0003800200 */
.L_x_27:
[----:B------:R-:W-:-:S11]  /*24f0*/  DADD R28, R28, R40 ;  /* 0x000000001c1c7229 */ /* 0x000fd60000000028 */
.L_x_26:
[----:B------:R-:W-:Y:S05]  /*2500*/  BSYNC.RECONVERGENT B5 ;  /* 0x0000000000057941 */ /* 0x000fea0003800200 */
.L_x_25:
        /* <DEDUP_REMOVED lines=44> */
.L_x_32:
[----:B------:R-:W-:Y:S05]  /*27d0*/  BSYNC.RECONVERGENT B6 ;  /* 0x0000000000067941 */ /* 0x000fea0003800200 */
.L_x_31:
[----:B------:R-:W-:-:S11]  /*27e0*/  DADD R28, R28, R40 ;  /* 0x000000001c1c7229 */ /* 0x000fd60000000028 */
.L_x_30:
[----:B------:R-:W-:Y:S05]  /*27f0*/  BSYNC.RECONVERGENT B5 ;  /* 0x0000000000057941 */ /* 0x000fea0003800200 */
.L_x_29:
[C---:B------:R-:W-:Y:S01]  /*2800*/  ISETP.NE.AND P0, PT, R49.reuse, RZ, PT ;  /* 0x000000ff3100720c */ /* 0x040fe20003f05270 */
[----:B------:R-:W-:-:S05]  /*2810*/  VIADD R49, R49, 0xffffffff ;  /* 0xffffffff31317836 */ /* 0x000fca0000000000 */
[----:B------:R-:W-:-:S04]  /*2820*/  SEL R49, R49, 0xc7, P0 ;  /* 0x000000c731317807 */ /* 0x000fc80000000000 */
[----:B------:R-:W-:-:S05]  /*2830*/  LEA R34, R49, UR19, 0x3 ;  /* 0x0000001331227c11 */ /* 0x000fca000f8e18ff */
[----:B------:R-:W2:Y:S04]  /*2840*/  LDL.64 R30, [R34] ;  /* 0x00000000221e7983 */ /* 0x000ea80000100a00 */
[----:B------:R-:W3:Y:S01]  /*2850*/  LDL.64 R32, [R34+0x640] ;  /* 0x0006400022207983 */ /* 0x000ee20000100a00 */
[----:B------:R-:W-:Y:S01]  /*2860*/  BSSY.RECONVERGENT B5, `(.L_x_33) ;  /* 0x000002b000057945 */ /* 0x000fe20003800200 */
[C---:B--2---:R-:W-:Y:S02]  /*2870*/  DSETP.GEU.AND P2, PT, R30.reuse, 1, PT ;  /* 0x3ff000001e00742a */ /* 0x044fe40003f4e000 */
[C---:B------:R-:W-:Y:S02]  /*2880*/  DSETP.GT.AND P1, PT, R30.reuse, -1, PT ;  /* 0xbff000001e00742a */ /* 0x040fe40003f24000 */
[----:B------:R-:W-:-:S02]  /*2890*/  DSETP.GE.AND P0, PT, R30, RZ, PT ;  /* 0x000000ff1e00722a */ /* 0x000fc40003f06000 */
[----:B------:R-:W-:Y:S02]  /*28a0*/  FSEL R35, R30, RZ, P2 ;  /* 0x000000ff1e237208 */ /* 0x000fe40001000000 */
[----:B------:R-:W-:Y:S01]  /*28b0*/  FSEL R37, R31, 1.875, P2 ;  /* 0x3ff000001f257808 */ /* 0x000fe20001000000 */
[----:B------:R-:W-:Y:S01]  /*28c0*/  DSETP.GEU.AND P2, PT, R30, RZ, PT ;  /* 0x000000ff1e00722a */ /* 0x000fe20003f4e000 */
[----:B------:R-:W-:Y:S02]  /*28d0*/  FSEL R30, R35, R30, P0 ;  /* 0x0000001e231e7208 */ /* 0x000fe40000000000 */
[----:B------:R-:W-:Y:S01]  /*28e0*/  FSEL R35, R37, R31, P0 ;  /* 0x0000001f25237208 */ /* 0x000fe20000000000 */
[----:B---3--:R-:W-:-:S03]  /*28f0*/  DSETP.NEU.AND P0, PT, R32, RZ, PT ;  /* 0x000000ff2000722a */ /* 0x008fc60003f0d000 */
[----:B------:R-:W-:Y:S02]  /*2900*/  @P1 FSEL R30, R30, RZ, P2 ;  /* 0x000000ff1e1e1208 */ /* 0x000fe40001000000 */
[----:B------:R-:W-:Y:S02]  /*2910*/  @P1 FSEL R35, R35, -1.875, P2 ;  /* 0xbff0000023231808 */ /* 0x000fe40001000000 */
[C---:B------:R-:W-:Y:S01]  /*2920*/  ISETP.NE.AND P1, PT, R49.reuse, RZ, PT ;  /* 0x000000ff3100720c */ /* 0x040fe20003f25270 */
[----:B------:R-:W-:Y:S02]  /*2930*/  IMAD.MOV.U32 R34, RZ, RZ, R30 ;  /* 0x000000ffff227224 */ /* 0x000fe400078e001e */
[----:B------:R-:W-:-:S04]  /*2940*/  VIADD R49, R49, 0xffffffff ;  /* 0xffffffff31317836 */ /* 0x000fc80000000000 */
[----:B------:R-:W-:Y:S01]  /*2950*/  DSETP.EQ.OR P0, PT, R34, RZ, !P0 ;  /* 0x000000ff2200722a */ /* 0x000fe20004702400 */
[----:B------:R-:W-:-:S13]  /*2960*/  SEL R49, R49, 0xc7, P1 ;  /* 0x000000c731317807 */ /* 0x000fda0000800000 */
        /* <DEDUP_REMOVED lines=24> */
.L_x_36:
[----:B------:R-:W-:Y:S05]  /*2af0*/  BSYNC.RECONVERGENT B6 ;  /* 0x0000000000067941 */ /* 0x000fea0003800200 */
.L_x_35:
[----:B------:R-:W-:-:S11]  /*2b00*/  DADD R28, R28, R40 ;  /* 0x000000001c1c7229 */ /* 0x000fd60000000028 */
.L_x_34:
[----:B------:R-:W-:Y:S05]  /*2b10*/  BSYNC.RECONVERGENT B5 ;  /* 0x0000000000057941 */ /* 0x000fea0003800200 */
.L_x_33:
[----:B------:R-:W0:Y:S01]  /*2b20*/  LDCU UR5, c[0x0][0x3a0] ;  /* 0x00007400ff0577ac */ /* 0x000e220008000800 */
[----:B------:R-:W-:-:S05]  /*2b30*/  VIADD R5, R5, 0x4 ;  /* 0x0000000405057836 */ /* 0x000fca0000000000 */
[----:B------:R-:W-:Y:S01]  /*2b40*/  ISETP.NE.AND P0, PT, R5, RZ, PT ;  /* 0x000000ff0500720c */ /* 0x000fe20003f05270 */
[----:B0-----:R-:W-:-:S04]  /*2b50*/  IMAD R31, RZ, RZ, -UR5 ;  /* 0x80000005ff1f7e24 */ /* 0x001fc8000f8e02ff */
[C---:B------:R-:W-:Y:S02]  /*2b60*/  IMAD R4, R31.reuse, 0x4, R4 ;  /* 0x000000041f047824 */ /* 0x040fe400078e0204 */
[C---:B------:R-:W-:Y:S02]  /*2b70*/  IMAD R3, R31.reuse, 0x4, R3 ;  /* 0x000000041f037824 */ /* 0x040fe400078e0203 */
[C---:B------:R-:W-:Y:S02]  /*2b80*/  IMAD R2, R31.reuse, 0x4, R2 ;  /* 0x000000041f027824 */ /* 0x040fe400078e0202 */
[----:B------:R-:W-:Y:S02]  /*2b90*/  IMAD R8, R31, 0x4, R8 ;  /* 0x000000041f087824 */ /* 0x000fe400078e0208 */
[----:B------:R-:W-:Y:S05]  /*2ba0*/  @P0 BRA `(.L_x_37) ;  /* 0xfffffff000f00947 */ /* 0x000fea000383ffff */
[----:B------:R-:W-:Y:S05]  /*2bb0*/  BSYNC.RECONVERGENT B2 ;  /* 0x0000000000027941 */ /* 0x000fea0003800200 */
.L_x_20:
[----:B------:R-:W-:-:S07]  /*2bc0*/  LOP3.LUT R2, R6, 0x7ffffffc, RZ, 0xc0, !PT ;  /* 0x7ffffffc06027812 */ /* 0x000fce00078ec0ff */
.L_x_19:
[----:B------:R-:W-:Y:S05]  /*2bd0*/  BSYNC.RECONVERGENT B3 ;  /* 0x0000000000037941 */ /* 0x000fea0003800200 */
.L_x_18:
[----:B------:R-:W-:-:S13]  /*2be0*/  LOP3.LUT P0, RZ, R6, 0x3, RZ, 0xc0, !PT ;  /* 0x0000000306ff7812 */ /* 0x000fda000780c0ff */
[----:B------:R-:W-:Y:S05]  /*2bf0*/  @!P0 BRA `(.L_x_17) ;  /* 0x0000000800608947 */ /* 0x000fea0003800000 */
[----:B------:R-:W-:Y:S01]  /*2c00*/  LOP3.LUT R3, R6, 0x3, RZ, 0xc0, !PT ;  /* 0x0000000306037812 */ /* 0x000fe200078ec0ff */
[----:B------:R-:W-:Y:S03]  /*2c10*/  BSSY.RECONVERGENT B2, `(.L_x_38) ;  /* 0x0000067000027945 */ /* 0x000fe60003800200 */
[----:B------:R-:W-:-:S13]  /*2c20*/  ISETP.NE.AND P0, PT, R3, 0x1, PT ;  /* 0x000000010300780c */ /* 0x000fda0003f05270 */
[----:B------:R-:W-:Y:S05]  /*2c30*/  @!P0 BRA `(.L_x_39) ;  /* 0x0000000400908947 */ /* 0x000fea0003800000 */
        /* <DEDUP_REMOVED lines=17> */
[----:B------:R-:W0:Y:S01]  /*2d50*/  LDC.64 R30, c[0x0][0x388] ;  /* 0x0000e200ff1e7b82 */ /* 0x000e220000000a00 */
[----:B------:R-:W1:Y:S01]  /*2d60*/  LDCU UR5, c[0x0][0x3a0] ;  /* 0x00007400ff0577ac */ /* 0x000e620008000800 */
[----:B------:R-:W-:-:S05]  /*2d70*/  IADD3 R3, PT, PT, -R2, UR4, RZ ;  /* 0x0000000402037c10 */ /* 0x000fca000fffe1ff */
[----:B-1----:R-:W-:-:S04]  /*2d80*/  IMAD R3, R3, UR5, R46 ;  /* 0x0000000503037c24 */ /* 0x002fc8000f8e022e */
        /* <DEDUP_REMOVED lines=22> */
.L_x_43:
[----:B------:R-:W-:Y:S05]  /*2ef0*/  BSYNC.RECONVERGENT B5 ;  /* 0x0000000000057941 */ /* 0x000fea0003800200 */
.L_x_42:
[----:B------:R-:W-:-:S11]  /*2f00*/  DADD R28, R28, R40 ;  /* 0x000000001c1c7229 */ /* 0x000fd60000000028 */
.L_x_41:
[----:B------:R-:W-:Y:S05]  /*2f10*/  BSYNC.RECONVERGENT B3 ;  /* 0x0000000000037941 */ /* 0x000fea0003800200 */
.L_x_40:
[C---:B------:R-:W-:Y:S01]  /*2f20*/  VIADD R3, R49.reuse, 0xffffffff ;  /* 0xffffffff31037836 */ /* 0x040fe20000000000 */
[----:B------:R-:W-:-:S04]  /*2f30*/  ISETP.NE.AND P0, PT, R49, RZ, PT ;  /* 0x000000ff3100720c */ /* 0x000fc80003f05270 */
        /* <DEDUP_REMOVED lines=20> */
[----:B------:R-:W-:-:S05]  /*3080*/  LOP3.LUT R8, RZ, R2, RZ, 0x33, !PT ;  /* 0x00000002ff087212 */ /* 0x000fca00078e33ff */
[----:B------:R-:W-:-:S04]  /*3090*/  VIADD R35, R8, UR4 ;  /* 0x0000000408237c36 */ /* 0x000fc80008000000 */
        /* <DEDUP_REMOVED lines=23> */
.L_x_47:
[----:B------:R-:W-:Y:S05]  /*3210*/  BSYNC.RECONVERGENT B5 ;  /* 0x0000000000057941 */ /* 0x000fea0003800200 */
.L_x_46:
[----:B------:R-:W-:-:S11]  /*3220*/  DADD R28, R28, R40 ;  /* 0x000000001c1c7229 */ /* 0x000fd60000000028 */
.L_x_45:
[----:B------:R-:W-:Y:S05]  /*3230*/  BSYNC.RECONVERGENT B3 ;  /* 0x0000000000037941 */ /* 0x000fea0003800200 */
.L_x_44:
[C---:B------:R-:W-:Y:S01]  /*3240*/  ISETP.NE.AND P0, PT, R3.reuse, RZ, PT ;  /* 0x000000ff0300720c */ /* 0x040fe20003f05270 */
[----:B------:R-:W-:Y:S02]  /*3250*/  VIADD R3, R3, 0xffffffff ;  /* 0xffffffff03037836 */ /* 0x000fe40000000000 */
[----:B------:R-:W-:-:S03]  /*3260*/  VIADD R2, R2, 0x2 ;  /* 0x0000000202027836 */ /* 0x000fc60000000000 */
[----:B------:R-:W-:-:S07]  /*3270*/  SEL R49, R3, 0xc7, P0 ;  /* 0x000000c703317807 */ /* 0x000fce0000000000 */
.L_x_39:
[----:B------:R-:W-:Y:S05]  /*3280*/  BSYNC.RECONVERGENT B2 ;  /* 0x0000000000027941 */ /* 0x000fea0003800200 */
.L_x_38:
[----:B------:R-:W-:-:S04]  /*3290*/  LOP3.LUT R6, R6, 0x1, RZ, 0xc0, !PT ;  /* 0x0000000106067812 */ /* 0x000fc800078ec0ff */
[----:B------:R-:W-:-:S13]  /*32a0*/  ISETP.NE.U32.AND P0, PT, R6, 0x1, PT ;  /* 0x000000010600780c */ /* 0x000fda0003f05070 */
[----:B------:R-:W-:Y:S05]  /*32b0*/  @P0 BRA `(.L_x_17) ;  /* 0x0000000000b00947 */ /* 0x000fea0003800000 */
[----:B------:R-:W-:-:S05]  /*32c0*/  LEA R49, R49, UR19, 0x3 ;  /* 0x0000001331317c11 */ /* 0x000fca000f8e18ff */
[----:B------:R-:W2:Y:S04]  /*32d0*/  LDL.64 R4, [R49] ;  /* 0x0000000031047983 */ /* 0x000ea80000100a00 */
[----:B------:R-:W3:Y:S01]  /*32e0*/  LDL.64 R32, [R49+0x640] ;  /* 0x0006400031207983 */ /* 0x000ee20000100a00 */
        /* <DEDUP_REMOVED lines=39> */
.L_x_49:
[----:B------:R-:W-:Y:S05]  /*3560*/  BSYNC.RECONVERGENT B2 ;  /* 0x0000000000027941 */ /* 0x000fea0003800200 */
.L_x_48:
[----:B------:R-:W-:-:S11]  /*3570*/  DADD R28, R28, R40 ;  /* 0x000000001c1c7229 */ /* 0x000fd60000000028 */
.L_x_17:
[----:B------:R-:W-:Y:S05]  /*3580*/  BSYNC.RECONVERGENT B4 ;  /* 0x0000000000047941 */ /* 0x000fea0003800200 */
.L_x_16:
[----:B------:R-:W-:Y:S01]  /*3590*/  IMAD.U32 R3, RZ, RZ, UR4 ;  /* 0x00000004ff037e24 */ /* 0x000fe2000f8e00ff */
[----:B------:R-:W-:Y:S01]  /*35a0*/  ISETP.GT.U32.AND P0, PT, R7, UR4, PT ;  /* 0x0000000407007c0c */ /* 0x000fe2000bf04070 */
[----:B------:R-:W-:Y:S01]  /*35b0*/  IMAD.U32 R4, RZ, RZ, UR4 ;  /* 0x00000004ff047e24 */ /* 0x000fe2000f8e00ff */
[----:B------:R-:W-:Y:S02]  /*35c0*/  BSSY.RECONVERGENT B0, `(.L_x_50) ;  /* 0x00000bd000007945 */ /* 0x000fe40003800200 */
[----:B------:R-:W-:Y:S01]  /*35d0*/  IADD3 R2, PT, PT, R3, 0x1, -R44 ;  /* 0x0000000103027810 */ /* 0x000fe20007ffe82c */
[----:B------:R-:W-:-:S04]  /*35e0*/  VIADD R4, R4, 0x1 ;  /* 0x0000000104047836 */ /* 0x000fc80000000000 */
[----:B------:R-:W-:Y:S01]  /*35f0*/  VIADD R3, R2, 0x1 ;  /* 0x0000000102037836 */ /* 0x000fe20000000000 */
[----:B------:R-:W-:-:S04]  /*3600*/  SEL R2, R4, R7, P0 ;  /* 0x0000000704027207 */ /* 0x000fc80000000000 */
[----:B------:R-:W-:-:S13]  /*3610*/  ISETP.GE.AND P0, PT, R3, R2, PT ;  /* 0x000000020300720c */ /* 0x000fda0003f06270 */
[----:B------:R-:W-:Y:S05]  /*3620*/  @P0 BRA `(.L_x_51) ;  /* 0x0000000800d80947 */ /* 0x000fea0003800000 */
[----:B------:R-:W-:Y:S01]  /*3630*/  VIMNMX R3, PT, PT, R3, R2, PT ;  /* 0x0000000203037248 */ /* 0x000fe20003fe0100 */
[C---:B------:R-:W-:Y:S01]  /*3640*/  IMAD.IADD R5, R4.reuse, 0x1, -R2 ;  /* 0x0000000104057824 */ /* 0x040fe200078e0a02 */
[----:B------:R-:W-:Y:S01]  /*3650*/  ULOP3.LUT UR5, URZ, UR4, URZ, 0x33, !UPT ;  /* 0x00000004ff057292 */ /* 0x000fe2000f8e33ff */
[----:B------:R-:W-:Y:S01]  /*3660*/  BSSY.RECONVERGENT B2, `(.L_x_52) ;  /* 0x0000055000027945 */ /* 0x000fe20003800200 */
[----:B------:R-:W-:Y:S01]  /*3670*/  CS2R R32, SRZ ;  /* 0x0000000000207805 */ /* 0x000fe2000001ff00 */
[----:B------:R-:W-:-:S05]  /*3680*/  IMAD.IADD R4, R4, 0x1, -R3 ;  /* 0x0000000104047824 */ /* 0x000fca00078e0a03 */
[----:B------:R-:W-:Y:S01]  /*3690*/  VIADDMNMX R3, R5, 0x1, R4, !PT ;  /* 0x0000000105037846 */ /* 0x000fe20007800104 */
[----:B------:R-:W-:-:S04]  /*36a0*/  IMAD.U32 R4, RZ, RZ, UR4 ;  /* 0x00000004ff047e24 */ /* 0x000fc8000f8e00ff */
[----:B------:R-:W-:-:S05]  /*36b0*/  IMAD.IADD R3, R2, 0x1, R3 ;  /* 0x0000000102037824 */ /* 0x000fca00078e0203 */
[C---:B------:R-:W-:Y:S01]  /*36c0*/  IADD3 R2, PT, PT, R3.reuse, -0x2, -R4 ;  /* 0xfffffffe03027810 */ /* 0x040fe20007ffe804 */
[----:B------:R-:W-:-:S03]  /*36d0*/  VIADD R3, R3, UR5 ;  /* 0x0000000503037c36 */ /* 0x000fc60008000000 */
[----:B------:R-:W-:Y:S02]  /*36e0*/  ISETP.GE.U32.AND P0, PT, R2, 0xf, PT ;  /* 0x0000000f0200780c */ /* 0x000fe40003f06070 */
[----:B------:R-:W-:-:S11]  /*36f0*/  LOP3.LUT P1, RZ, R3, 0xf, RZ, 0xc0, !PT ;  /* 0x0000000f03ff7812 */ /* 0x000fd6000782c0ff */
[----:B------:R-:W-:Y:S05]  /*3700*/  @!P0 BRA `(.L_x_53) ;  /* 0x0000000400288947 */ /* 0x000fea0003800000 */
[----:B------:R-:W-:Y:S01]  /*3710*/  IMAD.MOV.U32 R4, RZ, RZ, RZ ;  /* 0x000000ffff047224 */ /* 0x000fe200078e00ff */
[----:B------:R-:W-:-:S07]  /*3720*/  CS2R R32, SRZ ;  /* 0x0000000000207805 */ /* 0x000fce000001ff00 */
.L_x_54:
[----:B------:R-:W0:Y:S08]  /*3730*/  LDC R51, c[0x0][0x3a0] ;  /* 0x0000e800ff337b82 */ /* 0x000e300000000800 */
[----:B------:R-:W1:Y:S01]  /*3740*/  LDC.64 R34, c[0x0][0x388] ;  /* 0x0000e200ff227b82 */ /* 0x000e620000000a00 */
[----:B0-----:R-:W-:-:S04]  /*3750*/  IMAD R31, R5, R51, R46 ;  /* 0x00000033051f7224 */ /* 0x001fc800078e022e */
[----:B-1----:R-:W-:-:S05]  /*3760*/  IMAD.WIDE R34, R31, 0x4, R34 ;  /* 0x000000041f227825 */ /* 0x002fca00078e0222 */
[----:B------:R0:W2:Y:S01]  /*3770*/  LDG.E.CONSTANT R60, desc[UR12][R34.64] ;  /* 0x0000000c223c7981 */ /* 0x0000a2000c1e9900 */
[----:B------:R-:W-:-:S05]  /*3780*/  IMAD.WIDE R36, R51, 0x4, R34 ;  /* 0x0000000433247825 */ /* 0x000fca00078e0222 */
[----:B------:R1:W3:Y:S01]  /*3790*/  LDG.E.CONSTANT R50, desc[UR12][R36.64] ;  /* 0x0000000c24327981 */ /* 0x0002e2000c1e9900 */
[----:B------:R-:W-:-:S05]  /*37a0*/  IMAD.WIDE R30, R51, 0x4, R36 ;  /* 0x00000004331e7825 */ /* 0x000fca00078e0224 */
[----:B------:R-:W4:Y:S01]  /*37b0*/  LDG.E.CONSTANT R6, desc[UR12][R30.64] ;  /* 0x0000000c1e067981 */ /* 0x000f22000c1e9900 */
[----:B------:R-:W-:-:S05]  /*37c0*/  IMAD.WIDE R56, R51, 0x4, R30 ;  /* 0x0000000433387825 */ /* 0x000fca00078e021e */
[----:B------:R5:W4:Y:S01]  /*37d0*/  LDG.E.CONSTANT R49, desc[UR12][R56.64] ;  /* 0x0000000c38317981 */ /* 0x000b22000c1e9900 */
[----:B------:R-:W-:-:S05]  /*37e0*/  IMAD.WIDE R38, R51, 0x4, R56 ;  /* 0x0000000433267825 */ /* 0x000fca00078e0238 */
[----:B------:R-:W4:Y:S01]  /*37f0*/  LDG.E.CONSTANT R2, desc[UR12][R38.64] ;  /* 0x0000000c26027981 */ /* 0x000f22000c1e9900 */
[----:B------:R-:W-:-:S05]  /*3800*/  IMAD.WIDE R54, R51, 0x4, R38 ;  /* 0x0000000433367825 */ /* 0x000fca00078e0226 */
[----:B------:R-:W4:Y:S01]  /*3810*/  LDG.E.CONSTANT R48, desc[UR12][R54.64] ;  /* 0x0000000c36307981 */ /* 0x000f22000c1e9900 */
[----:B0-----:R-:W-:-:S05]  /*3820*/  IMAD.WIDE R34, R51, 0x4, R54 ;  /* 0x0000000433227825 */ /* 0x001fca00078e0236 */
[----:B------:R0:W4:Y:S01]  /*3830*/  LDG.E.CONSTANT R47, desc[UR12][R34.64] ;  /* 0x0000000c222f7981 */ /* 0x000122000c1e9900 */
[----:B-1----:R-:W-:-:S05]  /*3840*/  IMAD.WIDE R36, R51, 0x4, R34 ;  /* 0x0000000433247825 */ /* 0x002fca00078e0222 */
[----:B------:R1:W4:Y:S01]  /*3850*/  LDG.E.CONSTANT R41, desc[UR12][R36.64] ;  /* 0x0000000c24297981 */ /* 0x000322000c1e9900 */
[----:B------:R-:W-:-:S05]  /*3860*/  IMAD.WIDE R52, R51, 0x4, R36 ;  /* 0x0000000433347825 */ /* 0x000fca00078e0224 */
[----:B------:R1:W4:Y:S01]  /*3870*/  LDG.E.CONSTANT R40, desc[UR12][R52.64] ;  /* 0x0000000c34287981 */ /* 0x000322000c1e9900 */
[----:B------:R-:W-:-:S05]  /*3880*/  IMAD.WIDE R58, R51, 0x4, R52 ;  /* 0x00000004333a7825 */ /* 0x000fca00078e0234 */
[----:B------:R-:W4:Y:S01]  /*3890*/  LDG.E.CONSTANT R39, desc[UR12][R58.64] ;  /* 0x0000000c3a277981 */ /* 0x000f22000c1e9900 */
[----:B-----5:R-:W-:-:S05]  /*38a0*/  IMAD.WIDE R56, R51, 0x4, R58 ;  /* 0x0000000433387825 */ /* 0x020fca00078e023a */
[----:B------:R4:W5:Y:S01]  /*38b0*/  LDG.E.CONSTANT R38, desc[UR12][R56.64] ;  /* 0x0000000c38267981 */ /* 0x000962000c1e9900 */
[----:B0-----:R-:W-:-:S05]  /*38c0*/  IMAD.WIDE R34, R51, 0x4, R56 ;  /* 0x0000000433227825 */ /* 0x001fca00078e0238 */
[----:B------:R0:W5:Y:S01]  /*38d0*/  LDG.E.CONSTANT R8, desc[UR12][R34.64] ;  /* 0x0000000c22087981 */ /* 0x000162000c1e9900 */
[----:B-1----:R-:W-:-:S05]  /*38e0*/  IMAD.WIDE R36, R51, 0x4, R34 ;  /* 0x0000000433247825 */ /* 0x002fca00078e0222 */
[----:B------:R1:W5:Y:S01]  /*38f0*/  LDG.E.CONSTANT R54, desc[UR12][R36.64] ;  /* 0x0000000c24367981 */ /* 0x000362000c1e9900 */
[----:B------:R-:W-:-:S05]  /*3900*/  IMAD.WIDE R52, R51, 0x4, R36 ;  /* 0x0000000433347825 */ /* 0x000fca00078e0224 */
[----:B------:R-:W5:Y:S01]  /*3910*/  LDG.E.CONSTANT R55, desc[UR12][R52.64] ;  /* 0x0000000c34377981 */ /* 0x000f62000c1e9900 */
[----:B--2---:R-:W2:Y:S02]  /*3920*/  F2F.F64.F32 R30, R60 ;  /* 0x0000003c001e7310 */ /* 0x004ea40000201800 */
[----:B--2---:R-:W-:-:S06]  /*3930*/  DADD R30, R30, R32 ;  /* 0x000000001e1e7229 */ /* 0x004fcc0000000020 */
[----:B---3--:R-:W2:Y:S02]  /*3940*/  F2F.F64.F32 R32, R50 ;  /* 0x0000003200207310 */ /* 0x008ea40000201800 */
[----:B--2---:R-:W-:Y:S01]  /*3950*/  DADD R30, R30, R32 ;  /* 0x000000001e1e7229 */ /* 0x004fe20000000020 */
[----:B------:R-:W-:-:S05]  /*3960*/  IMAD.WIDE R32, R51, 0x4, R52 ;  /* 0x0000000433207825 */ /* 0x000fca00078e0234 */
[----:B------:R2:W3:Y:S01]  /*3970*/  LDG.E.CONSTANT R58, desc[UR12][R32.64] ;  /* 0x0000000c203a7981 */ /* 0x0004e2000c1e9900 */
[----:B------:R-:W-:-:S06]  /*3980*/  IMAD.WIDE R50, R51, 0x4, R32 ;  /* 0x0000000433327825 */ /* 0x000fcc00078e0220 */
[----:B------:R-:W3:Y:S01]  /*3990*/  LDG.E.CONSTANT R50, desc[UR12][R50.64] ;  /* 0x0000000c32327981 */ /* 0x000ee2000c1e9900 */
[----:B----4-:R-:W4:Y:S08]  /*39a0*/  F2F.F64.F32 R56, R6 ;  /* 0x0000000600387310 */ /* 0x010f300000201800 */
[----:B0-----:R-:W0:Y:S01]  /*39b0*/  F2F.F64.F32 R34, R49 ;  /* 0x0000003100227310 */ /* 0x001e220000201800 */
[----:B----4-:R-:W-:-:S07]  /*39c0*/  DADD R30, R30, R56 ;  /* 0x000000001e1e7229 */ /* 0x010fce0000000038 */
[----:B------:R-:W4:Y:S01]  /*39d0*/  F2F.F64.F32 R56, R2 ;  /* 0x0000000200387310 */ /* 0x000f220000201800 */
[----:B0-----:R-:W-:-:S07]  /*39e0*/  DADD R30, R30, R34 ;  /* 0x000000001e1e7229 */ /* 0x001fce0000000022 */
[----:B------:R-:W0:Y:S01]  /*39f0*/  F2F.F64.F32 R34, R48 ;  /* 0x0000003000227310 */ /* 0x000e220000201800 */
[----:B----4-:R-:W-:-:S07]  /*3a00*/  DADD R30, R30, R56 ;  /* 0x000000001e1e7229 */ /* 0x010fce0000000038 */
[----:B-1----:R-:W1:Y:S01]  /*3a10*/  F2F.F64.F32 R36, R47 ;  /* 0x0000002f00247310 */ /* 0x002e620000201800 */
[----:B0-----:R-:W-:-:S07]  /*3a20*/  DADD R30, R30, R34 ;  /* 0x000000001e1e7229 */ /* 0x001fce0000000022 */
[----:B--2---:R-:W0:Y:S01]  /*3a30*/  F2F.F64.F32 R32, R41 ;  /* 0x0000002900207310 */ /* 0x004e220000201800 */
[----:B-1----:R-:W-:-:S07]  /*3a40*/  DADD R30, R30, R36 ;  /* 0x000000001e1e7229 */ /* 0x002fce0000000024 */
[----:B------:R-:W1:Y:S01]  /*3a50*/  F2F.F64.F32 R34, R40 ;  /* 0x0000002800227310 */ /* 0x000e620000201800 */
[----:B0-----:R-:W-:-:S07]  /*3a60*/  DADD R30, R30, R32 ;  /* 0x000000001e1e7229 */ /* 0x001fce0000000020 */
[----:B------:R-:W0:Y:S01]  /*3a70*/  F2F.F64.F32 R32, R39 ;  /* 0x0000002700207310 */ /* 0x000e220000201800 */
[----:B-1----:R-:W-:-:S07]  /*3a80*/  DADD R30, R30, R34 ;  /* 0x000000001e1e7229 */ /* 0x002fce0000000022 */
[----:B-----5:R-:W1:Y:S01]  /*3a90*/  F2F.F64.F32 R34, R38 ;  /* 0x0000002600227310 */ /* 0x020e620000201800 */
[----:B0-----:R-:W-:-:S07]  /*3aa0*/  DADD R30, R30, R32 ;  /* 0x000000001e1e7229 */ /* 0x001fce0000000020 */
[----:B------:R-:W0:Y:S01]  /*3ab0*/  F2F.F64.F32 R32, R8 ;  /* 0x0000000800207310 */ /* 0x000e220000201800 */
[----:B-1----:R-:W-:-:S07]  /*3ac0*/  DADD R30, R30, R34 ;  /* 0x000000001e1e7229 */ /* 0x002fce0000000022 */
[----:B------:R-:W1:Y:S01]  /*3ad0*/  F2F.F64.F32 R34, R54 ;  /* 0x0000003600227310 */ /* 0x000e620000201800 */
[----:B0-----:R-:W-:-:S07]  /*3ae0*/  DADD R30, R30, R32 ;  /* 0x000000001e1e7229 */ /* 0x001fce0000000020 */
[----:B------:R-:W0:Y:S01]  /*3af0*/  F2F.F64.F32 R32, R55 ;  /* 0x0000003700207310 */ /* 0x000e220000201800 */
[----:B-1----:R-:W-:Y:S01]  /*3b00*/  DADD R30, R30, R34 ;  /* 0x000000001e1e7229 */ /* 0x002fe20000000022 */
[----:B------:R-:W-:-:S07]  /*3b10*/  VIADD R4, R4, 0x10 ;  /* 0x0000001004047836 */ /* 0x000fce0000000000 */
[----:B0-----:R-:W-:Y:S01]  /*3b20*/  DADD R30, R30, R32 ;  /* 0x000000001e1e7229 */ /* 0x001fe20000000020 */
[----:B------:R-:W-:-:S04]  /*3b30*/  LOP3.LUT R33, R3, 0xfffffff0, RZ, 0xc0, !PT ;  /* 0xfffffff003217812 */ /* 0x000fc800078ec0ff */
[----:B------:R-:W-:Y:S01]  /*3b40*/  ISETP.NE.AND P0, PT, R4, R33, PT ;  /* 0x000000210400720c */ /* 0x000fe20003f05270 */
[----:B------:R-:W-:Y:S01]  /*3b50*/  VIADD R5, R5, 0x10 ;  /* 0x0000001005057836 */ /* 0x000fe20000000000 */
[----:B---3--:R-:W0:Y:S08]  /*3b60*/  F2F.F64.F32 R58, R58 ;  /* 0x0000003a003a7310 */ /* 0x008e300000201800 */
[----:B------:R-:W1:Y:S01]  /*3b70*/  F2F.F64.F32 R50, R50 ;  /* 0x0000003200327310 */ /* 0x000e620000201800 */
[----:B0-----:R-:W-:-:S08]  /*3b80*/  DADD R30, R30, R58 ;  /* 0x000000001e1e7229 */ /* 0x001fd0000000003a */
[----:B-1----:R-:W-:Y:S01]  /*3b90*/  DADD R32, R30, R50 ;  /* 0x000000001e207229 */ /* 0x002fe20000000032 */
[----:B------:R-:W-:Y:S10]  /*3ba0*/  @P0 BRA `(.L_x_54) ;  /* 0xfffffff800e00947 */ /* 0x000ff4000383ffff */
.L_x_53:
[----:B------:R-:W-:Y:S05]  /*3bb0*/  BSYNC.RECONVERGENT B2 ;  /* 0x0000000000027941 */ /* 0x000fea0003800200 */
.L_x_52:
[----:B------:R-:W-:Y:S04]  /*3bc0*/  BSSY.RECONVERGENT B2, `(.L_x_55) ;  /* 0x000005b000027945 */ /* 0x000fe80003800200 */
[----:B------:R-:W-:Y:S05]  /*3bd0*/  @!P1 BRA `(.L_x_56) ;  /* 0x0000000400649947 */ /* 0x000fea0003800000 */
[C---:B------:R-:W-:Y:S01]  /*3be0*/  LOP3.LUT R2, R3.reuse, 0xf, RZ, 0xc0, !PT ;  /* 0x0000000f03027812 */ /* 0x040fe200078ec0ff */
[----:B------:R-:W-:Y:S01]  /*3bf0*/  BSSY.RECONVERGENT B3, `(.L_x_57) ;  /* 0x0000028000037945 */ /* 0x000fe20003800200 */
[----:B------:R-:W-:Y:S02]  /*3c00*/  LOP3.LUT P1, RZ, R3, 0x7, RZ, 0xc0, !PT ;  /* 0x0000000703ff7812 */ /* 0x000fe4000782c0ff */
[----:B------:R-:W-:-:S13]  /*3c10*/  ISETP.GE.U32.AND P0, PT, R2, 0x8, PT ;  /* 0x000000080200780c */ /* 0x000fda0003f06070 */
[----:B------:R-:W-:Y:S05]  /*3c20*/  @!P0 BRA `(.L_x_58) ;  /* 0x0000000000908947 */ /* 0x000fea0003800000 */
[----:B------:R-:W0:Y:S08]  /*3c30*/  LDC R39, c[0x0][0x3a0] ;  /* 0x0000e800ff277b82 */ /* 0x000e300000000800 */
[----:B------:R-:W1:Y:S01]  /*3c40*/  LDC.64 R34, c[0x0][0x388] ;  /* 0x0000e200ff227b82 */ /* 0x000e620000000a00 */
[----:B0-----:R-:W-:-:S04]  /*3c50*/  IMAD R31, R5, R39, R46 ;  /* 0x00000027051f7224 */ /* 0x001fc800078e022e */
[----:B-1----:R-:W-:-:S05]  /*3c60*/  IMAD.WIDE R34, R31, 0x4, R34 ;  /* 0x000000041f227825 */ /* 0x002fca00078e0222 */
[----:B------:R-:W2:Y:S01]  /*3c70*/  LDG.E.CONSTANT R51, desc[UR12][R34.64] ;  /* 0x0000000c22337981 */ /* 0x000ea2000c1e9900 */
[----:B------:R-:W-:-:S05]  /*3c80*/  IMAD.WIDE R54, R39, 0x4, R34 ;  /* 0x0000000427367825 */ /* 0x000fca00078e0222 */
[----:B------:R-:W3:Y:S01]  /*3c90*/  LDG.E.CONSTANT R50, desc[UR12][R54.64] ;  /* 0x0000000c36327981 */ /* 0x000ee2000c1e9900 */
[----:B------:R-:W-:-:S05]  /*3ca0*/  IMAD.WIDE R30, R39, 0x4, R54 ;  /* 0x00000004271e7825 */ /* 0x000fca00078e0236 */
[----:B------:R3:W4:Y:S01]  /*3cb0*/  LDG.E.CONSTANT R47, desc[UR12][R30.64] ;  /* 0x0000000c1e2f7981 */ /* 0x000722000c1e9900 */
[----:B------:R-:W-:-:S05]  /*3cc0*/  IMAD.WIDE R52, R39, 0x4, R30 ;  /* 0x0000000427347825 */ /* 0x000fca00078e021e */
[----:B------:R-:W5:Y:S01]  /*3cd0*/  LDG.E.CONSTANT R8, desc[UR12][R52.64] ;  /* 0x0000000c34087981 */ /* 0x000f62000c1e9900 */
[----:B------:R-:W-:-:S05]  /*3ce0*/  IMAD.WIDE R48, R39, 0x4, R52 ;  /* 0x0000000427307825 */ /* 0x000fca00078e0234 */
[----:B------:R-:W5:Y:S01]  /*3cf0*/  LDG.E.CONSTANT R6, desc[UR12][R48.64] ;  /* 0x0000000c30067981 */ /* 0x000f62000c1e9900 */
[----:B------:R-:W-:-:S05]  /*3d00*/  IMAD.WIDE R40, R39, 0x4, R48 ;  /* 0x0000000427287825 */ /* 0x000fca00078e0230 */
[----:B------:R-:W5:Y:S01]  /*3d10*/  LDG.E.CONSTANT R4, desc[UR12][R40.64] ;  /* 0x0000000c28047981 */ /* 0x000f62000c1e9900 */
[----:B------:R-:W-:-:S05]  /*3d20*/  IMAD.WIDE R36, R39, 0x4, R40 ;  /* 0x0000000427247825 */ /* 0x000fca00078e0228 */
[----:B------:R-:W5:Y:S01]  /*3d30*/  LDG.E.CONSTANT R2, desc[UR12][R36.64] ;  /* 0x0000000c24027981 */ /* 0x000f62000c1e9900 */
[----:B------:R-:W-:-:S06]  /*3d40*/  IMAD.WIDE R38, R39, 0x4, R36 ;  /* 0x0000000427267825 */ /* 0x000fcc00078e0224 */
[----:B------:R-:W5:Y:S01]  /*3d50*/  LDG.E.CONSTANT R38, desc[UR12][R38.64] ;  /* 0x0000000c26267981 */ /* 0x000f62000c1e9900 */
[----:B------:R-:W-:Y:S01]  /*3d60*/  VIADD R5, R5, 0x8 ;  /* 0x0000000805057836 */ /* 0x000fe20000000000 */
[----:B--2---:R-:W0:Y:S08]  /*3d70*/  F2F.F64.F32 R34, R51 ;  /* 0x0000003300227310 */ /* 0x004e300000201800 */
[----:B---3--:R-:W1:Y:S01]  /*3d80*/  F2F.F64.F32 R30, R50 ;  /* 0x00000032001e7310 */ /* 0x008e620000201800 */
[----:B0-----:R-:W-:-:S07]  /*3d90*/  DADD R34, R32, R34 ;  /* 0x0000000020227229 */ /* 0x001fce0000000022 */
[----:B----4-:R-:W0:Y:S01]  /*3da0*/  F2F.F64.F32 R32, R47 ;  /* 0x0000002f00207310 */ /* 0x010e220000201800 */
[----:B-1----:R-:W-:-:S07]  /*3db0*/  DADD R34, R34, R30 ;  /* 0x0000000022227229 */ /* 0x002fce000000001e */
[----:B-----5:R-:W1:Y:S01]  /*3dc0*/  F2F.F64.F32 R30, R8 ;  /* 0x00000008001e7310 */ /* 0x020e620000201800 */
[----:B0-----:R-:W-:-:S07]  /*3dd0*/  DADD R32, R34, R32 ;  /* 0x0000000022207229 */ /* 0x001fce0000000020 */
[----:B------:R-:W0:Y:S01]  /*3de0*/  F2F.F64.F32 R34, R6 ;  /* 0x0000000600227310 */ /* 0x000e220000201800 */
[----:B-1----:R-:W-:-:S07]  /*3df0*/  DADD R30, R32, R30 ;  /* 0x00000000201e7229 */ /* 0x002fce000000001e */
[----:B------:R-:W1:Y:S01]  /*3e00*/  F2F.F64.F32 R32, R4 ;  /* 0x0000000400207310 */ /* 0x000e620000201800 */
[----:B0-----:R-:W-:-:S07]  /*3e10*/  DADD R34, R30, R34 ;  /* 0x000000001e227229 */ /* 0x001fce0000000022 */
[----:B------:R-:W-:Y:S01]  /*3e20*/  F2F.F64.F32 R38, R38 ;  /* 0x0000002600267310 */ /* 0x000fe20000201800 */
[----:B-1----:R-:W-:-:S07]  /*3e30*/  DADD R32, R34, R32 ;  /* 0x0000000022207229 */ /* 0x002fce0000000020 */
[----:B------:R-:W0:Y:S02]  /*3e40*/  F2F.F64.F32 R30, R2 ;  /* 0x00000002001e7310 */ /* 0x000e240000201800 */
[----:B0-----:R-:W-:-:S08]  /*3e50*/  DADD R32, R32, R30 ;  /* 0x0000000020207229 */ /* 0x001fd0000000001e */
[----:B------:R-:W-:-:S11]  /*3e60*/  DADD R32, R32, R38 ;  /* 0x0000000020207229 */ /* 0x000fd60000000026 */
.L_x_58:
[----:B------:R-:W-:Y:S05]  /*3e70*/  BSYNC.RECONVERGENT B3 ;  /* 0x0000000000037941 */ /* 0x000fea0003800200 */
.L_x_57:
[----:B------:R-:W-:Y:S05]  /*3e80*/  @!P1 BRA `(.L_x_56) ;  /* 0x0000000000b89947 */ /* 0x000fea0003800000 */
[C---:B------:R-:W-:Y:S01]  /*3e90*/  LOP3.LUT R2, R3.reuse, 0x7, RZ, 0xc0, !PT ;  /* 0x0000000703027812 */ /* 0x040fe200078ec0ff */
[----:B------:R-:W-:Y:S01]  /*3ea0*/  BSSY.RECONVERGENT B3, `(.L_x_59) ;  /* 0x0000019000037945 */ /* 0x000fe20003800200 */
[----:B------:R-:W-:Y:S02]  /*3eb0*/  LOP3.LUT R3, R3, 0x3, RZ, 0xc0, !PT ;  /* 0x0000000303037812 */ /* 0x000fe400078ec0ff */
[----:B------:R-:W-:Y:S02]  /*3ec0*/  ISETP.GE.U32.AND P0, PT, R2, 0x4, PT ;  /* 0x000000040200780c */ /* 0x000fe40003f06070 */
[----:B------:R-:W-:-:S11]  /*3ed0*/  ISETP.NE.AND P1, PT, R3, RZ, PT ;  /* 0x000000ff0300720c */ /* 0x000fd60003f25270 */
        /* <DEDUP_REMOVED lines=9> */
[----:B------:R-:W4:Y:S01]  /*3f70*/  LDG.E.CONSTANT R6, desc[UR12][R30.64] ;  /* 0x0000000c1e067981 */ /* 0x000f22000c1e9900 */
        /* <DEDUP_REMOVED lines=9> */
[----:B0-----:R-:W-:-:S08]  /*4010*/  DADD R32, R34, R32 ;  /* 0x0000000022207229 */ /* 0x001fd00000000020 */
[----:B-1----:R-:W-:-:S11]  /*4020*/  DADD R32, R32, R36 ;  /* 0x0000000020207229 */ /* 0x002fd60000000024 */
.L_x_60:
[----:B------:R-:W-:Y:S05]  /*4030*/  BSYNC.RECONVERGENT B3 ;  /* 0x0000000000037941 */ /* 0x000fea0003800200 */
.L_x_59:
[----:B------:R-:W-:Y:S05]  /*4040*/  @!P1 BRA `(.L_x_56) ;  /* 0x0000000000489947 */ /* 0x000fea0003800000 */
[----:B------:R-:W0:Y:S08]  /*4050*/  LDC R37, c[0x0][0x3a0] ;  /* 0x0000e800ff257b82 */ /* 0x000e300000000800 */
[----:B------:R-:W1:Y:S01]  /*4060*/  LDC.64 R30, c[0x0][0x388] ;  /* 0x0000e200ff1e7b82 */ /* 0x000e620000000a00 */
[----:B0-----:R-:W-:-:S04]  /*4070*/  IMAD R5, R5, R37, R46 ;  /* 0x0000002505057224 */ /* 0x001fc800078e022e */
[----:B-1----:R-:W-:-:S05]  /*4080*/  IMAD.WIDE R30, R5, 0x4, R30 ;  /* 0x00000004051e7825 */ /* 0x002fca00078e021e */
[----:B------:R-:W2:Y:S01]  /*4090*/  LDG.E.CONSTANT R4, desc[UR12][R30.64] ;  /* 0x0000000c1e047981 */ /* 0x000ea2000c1e9900 */
[----:B------:R-:W-:Y:S01]  /*40a0*/  ISETP.NE.AND P0, PT, R3, 0x1, PT ;  /* 0x000000010300780c */ /* 0x000fe20003f05270 */
[----:B--2---:R-:W0:Y:S02]  /*40b0*/  F2F.F64.F32 R4, R4 ;  /* 0x0000000400047310 */ /* 0x004e240000201800 */
[----:B0-----:R-:W-:-:S10]  /*40c0*/  DADD R32, R32, R4 ;  /* 0x0000000020207229 */ /* 0x001fd40000000004 */
[----:B------:R-:W-:Y:S05]  /*40d0*/  @!P0 BRA `(.L_x_56) ;  /* 0x0000000000248947 */ /* 0x000fea0003800000 */
[----:B------:R-:W-:Y:S01]  /*40e0*/  ISETP.NE.AND P0, PT, R3, 0x2, PT ;  /* 0x000000020300780c */ /* 0x000fe20003f05270 */
[----:B------:R-:W-:-:S05]  /*40f0*/  IMAD.WIDE R34, R37, 0x4, R30 ;  /* 0x0000000425227825 */ /* 0x000fca00078e021e */
[----:B------:R-:W2:Y:S07]  /*4100*/  LDG.E.CONSTANT R2, desc[UR12][R34.64] ;  /* 0x0000000c22027981 */ /* 0x000eae000c1e9900 */
[----:B------:R-:W-:-:S06]  /*4110*/  @P0 IMAD.WIDE R4, R37, 0x4, R34 ;  /* 0x0000000425040825 */ /* 0x000fcc00078e0222 */
[----:B------:R-:W3:Y:S01]  /*4120*/  @P0 LDG.E.CONSTANT R4, desc[UR12][R4.64] ;  /* 0x0000000c04040981 */ /* 0x000ee2000c1e9900 */
[----:B--2---:R-:W0:Y:S08]  /*4130*/  F2F.F64.F32 R2, R2 ;  /* 0x0000000200027310 */ /* 0x004e300000201800 */
[----:B---3--:R-:W1:Y:S01]  /*4140*/  @P0 F2F.F64.F32 R30, R4 ;  /* 0x00000004001e0310 */ /* 0x008e620000201800 */
[----:B0-----:R-:W-:-:S08]  /*4150*/  DADD R32, R32, R2 ;  /* 0x0000000020207229 */ /* 0x001fd00000000002 */
[----:B-1----:R-:W-:-:S11]  /*4160*/  @P0 DADD R32, R32, R30 ;  /* 0x0000000020200229 */ /* 0x002fd6000000001e */
.L_x_56:
[----:B------:R-:W-:Y:S05]  /*4170*/  BSYNC.RECONVERGENT B2 ;  /* 0x0000000000027941 */ /* 0x000fea0003800200 */
.L_x_55:
[----:B------:R-:W-:-:S11]  /*4180*/  DADD R28, R28, R32 ;  /* 0x000000001c1c7229 */ /* 0x000fd60000000020 */
.L_x_51:
[----:B------:R-:W-:Y:S05]  /*4190*/  BSYNC.RECONVERGENT B0 ;  /* 0x0000000000007941 */ /* 0x000fea0003800200 */
.L_x_50:
[----:B------:R-:W0:Y:S01]  /*41a0*/  I2F.F64.U32 R32, R7 ;  /* 0x0000000700207312 */ /* 0x000e220000201800 */
[----:B------:R-:W-:Y:S01]  /*41b0*/  IMAD.MOV.U32 R2, RZ, RZ, 0x1 ;  /* 0x00000001ff027424 */ /* 0x000fe200078e00ff */
[----:B------:R-:W-:Y:S01]  /*41c0*/  FSETP.GEU.AND P1, PT, |R29|, 6.5827683646048100446e-37, PT ;  /* 0x036000001d00780b */ /* 0x000fe20003f2e200 */
[----:B------:R-:W-:Y:S05]  /*41d0*/  BSSY.RECONVERGENT B2, `(.L_x_61) ;  /* 0x0000012000027945 */ /* 0x000fea0003800200 */
[----:B0-----:R-:W0:Y:S02]  /*41e0*/  MUFU.RCP64H R3, R33 ;  /* 0x0000002100037308 */ /* 0x001e240000001800 */
        /* <DEDUP_REMOVED lines=14> */
[----:B------:R-:W-:-:S07]  /*42d0*/  IMAD.MOV.U32 R35, RZ, RZ, R33 ;  /* 0x000000ffff237224 */ /* 0x000fce00078e0021 */
[----:B------:R-:W-:Y:S05]  /*42e0*/  CALL.REL.NOINC `($__internal_1_$__cuda_sm20_div_rn_f64_full) ;  /* 0x0000003c00c47944 */ /* 0x000fea0003c00000 */
.L_x_62:
[----:B------:R-:W-:Y:S05]  /*42f0*/  BSYNC.RECONVERGENT B2 ;  /* 0x0000000000027941 */ /* 0x000fea0003800200 */
.L_x_61:
[----:B------:R-:W0:Y:S01]  /*4300*/  LDCU UR5, c[0x0][0x3a0] ;  /* 0x00007400ff0577ac */ /* 0x000e220008000800 */
[----:B------:R-:W1:Y:S01]  /*4310*/  LDC.64 R6, c[0x0][0x388] ;  /* 0x0000e200ff067b82 */ /* 0x000e620000000a00 */
[----:B------:R-:W-:Y:S01]  /*4320*/  ISETP.GE.AND P0, PT, R11, UR18, PT ;  /* 0x000000120b007c0c */ /* 0x000fe2000bf06270 */
[----:B0-----:R-:W-:Y:S01]  /*4330*/  IMAD.U32 R3, RZ, RZ, UR5 ;  /* 0x00000005ff037e24 */ /* 0x001fe2000f8e00ff */
[----:B------:R-:W0:Y:S03]  /*4340*/  LDCU UR5, c[0x0][0x3b0] ;  /* 0x00007600ff0577ac */ /* 0x000e260008000800 */
[----:B------:R-:W-:-:S04]  /*4350*/  IMAD R2, R3, UR4, R46 ;  /* 0x0000000403027c24 */ /* 0x000fc8000f8e022e */
[----:B-1----:R-:W-:-:S06]  /*4360*/  IMAD.WIDE R6, R2, 0x4, R6 ;  /* 0x0000000402067825 */ /* 0x002fcc00078e0206 */
[----:B------:R-:W2:Y:S01]  /*4370*/  LDG.E.CONSTANT R6, desc[UR12][R6.64] ;  /* 0x0000000c06067981 */ /* 0x000ea2000c1e9900 */
[----:B------:R-:W-:-:S05]  /*4380*/  @P0 LEA R3, R10, UR15, 0x2 ;  /* 0x0000000f0a030c11 */ /* 0x000fca000f8e10ff */
[----:B------:R-:W3:Y:S01]  /*4390*/  @P0 LDL R31, [R3] ;  /* 0x00000000031f0983 */ /* 0x000ee20000100800 */
[----:B0-----:R-:W0:Y:S01]  /*43a0*/  F2F.F64.F32 R4, UR5 ;  /* 0x0000000500047d10 */ /* 0x001e220008201800 */
[----:B------:R-:W-:Y:S01]  /*43b0*/  UMOV UR16, 0x47ae147b ;  /* 0x47ae147b00107882 */ /* 0x000fe20000000000 */
[----:B------:R-:W-:Y:S01]  /*43c0*/  UMOV UR17, 0x3f847ae1 ;  /* 0x3f847ae100117882 */ /* 0x000fe20000000000 */
[----:B------:R-:W-:Y:S01]  /*43d0*/  ISETP.LE.AND P2, PT, R0, UR4, PT ;  /* 0x0000000400007c0c */ /* 0x000fe2000bf43270 */
[----:B------:R-:W-:Y:S02]  /*43e0*/  @P0 VIADD R8, R10, 0x1 ;  /* 0x000000010a080836 */ /* 0x000fe40000000000 */
[----:B------:R-:W-:-:S03]  /*43f0*/  @!P0 VIADD R11, R11, 0x1 ;  /* 0x000000010b0b8836 */ /* 0x000fc60000000000 */
[----:B------:R-:W-:-:S04]  /*4400*/  @P0 ISETP.NE.AND P1, PT, R8, UR18, PT ;  /* 0x0000001208000c0c */ /* 0x000fc8000bf25270 */
[----:B------:R-:W-:Y:S01]  /*4410*/  @P0 SEL R10, R8, RZ, P1 ;  /* 0x000000ff080a0207 */ /* 0x000fe20000800000 */
[----:B0-----:R-:W-:Y:S01]  /*4420*/  DMUL R4, R26, R4 ;  /* 0x000000041a047228 */ /* 0x001fe20000000000 */
[----:B--2---:R0:W1:Y:S01]  /*4430*/  F2F.F64.F32 R28, R6 ;  /* 0x00000006001c7310 */ /* 0x0040620000201800 */
[----:B---3--:R-:W-:Y:S01]  /*4440*/  @P0 FADD R42, R42, -R31 ;  /* 0x8000001f2a2a0221 */ /* 0x008fe20000000000 */
[----:B0-----:R-:W0:Y:S06]  /*4450*/  @P2 LDC.64 R6, c[0x0][0x3b8] ;  /* 0x0000ee00ff062b82 */ /* 0x001e2c0000000a00 */
[----:B------:R-:W2:Y:S01]  /*4460*/  F2F.F64.F32 R26, R42 ;  /* 0x0000002a001a7310 */ /* 0x000ea20000201800 */
[----:B-1----:R-:W-:-:S08]  /*4470*/  DFMA R28, R40, -UR16, R28 ;  /* 0x80000010281c7c2b */ /* 0x002fd0000800001c */
[----:B------:R-:W-:Y:S01]  /*4480*/  DFMA R28, R24, R4, R28 ;  /* 0x00000004181c722b */ /* 0x000fe2000000001c */
[----:B------:R-:W-:-:S07]  /*4490*/  @!P0 LEA R25, R10, UR15, 0x2 ;  /* 0x0000000f0a198c11 */ /* 0x000fce000f8e10ff */
[----:B--2---:R-:W-:Y:S01]  /*44a0*/  DADD R26, R28, R26 ;  /* 0x000000001c1a7229 */ /* 0x004fe2000000001a */
[----:B0-----:R-:W-:Y:S01]  /*44b0*/  @P2 IMAD.WIDE R6, R2, 0x4, R6 ;  /* 0x0000000402062825 */ /* 0x001fe200078e0206 */
[----:B------:R-:W0:Y:S03]  /*44c0*/  F2F.F32.F64 R28, R28 ;  /* 0x0000001c001c7310 */ /* 0x000e260000301000 */
[----:B------:R-:W-:-:S05]  /*44d0*/  @!P0 VIADD R2, R10, 0x1 ;  /* 0x000000010a028836 */ /* 0x000fca0000000000 */
[----:B------:R-:W1:Y:S01]  /*44e0*/  F2F.F32.F64 R42, R26 ;  /* 0x0000001a002a7310 */ /* 0x000e620000301000 */
[----:B------:R-:W-:-:S04]  /*44f0*/  @!P0 ISETP.NE.AND P1, PT, R2, UR18, PT ;  /* 0x0000001202008c0c */ /* 0x000fc8000bf25270 */
[----:B------:R-:W-:Y:S01]  /*4500*/  @!P0 SEL R10, R2, RZ, P1 ;  /* 0x000000ff020a8207 */ /* 0x000fe20000800000 */
[----:B0-----:R0:W-:Y:S04]  /*4510*/  @P0 STL [R3], R28 ;  /* 0x0000001c03000387 */ /* 0x0011e80000100800 */
[----:B------:R0:W-:Y:S01]  /*4520*/  @!P0 STL [R25], R28 ;  /* 0x0000001c19008387 */ /* 0x0001e20000100800 */
[----:B-1----:R-:W1:Y:S02]  /*4530*/  @P2 F2F.F64.F32 R4, R42 ;  /* 0x0000002a00042310 */ /* 0x002e640000201800 */
[----:B-1----:R-:W-:-:S10]  /*4540*/  @P2 DMUL R4, R4, UR8 ;  /* 0x0000000804042c28 */ /* 0x002fd40008000000 */
[----:B------:R-:W1:Y:S02]  /*4550*/  @P2 F2F.F32.F64 R5, R4 ;  /* 0x0000000400052310 */ /* 0x000e640000301000 */
[----:B-1----:R0:W-:Y:S02]  /*4560*/  @P2 STG.E desc[UR12][R6.64], R5 ;  /* 0x0000000506002986 */ /* 0x0021e4000c10190c */
.L_x_7:
[----:B------:R-:W-:Y:S05]  /*4570*/  BSYNC.RECONVERGENT B1 ;  /* 0x0000000000017941 */ /* 0x000fea0003800200 */
.L_x_6:
[----:B------:R-:W2:Y:S01]  /*4580*/  LDCU UR5, c[0x0][0x3a4] ;  /* 0x00007480ff0577ac */ /* 0x000ea20008000800 */
[----:B------:R-:W-:-:S04]  /*4590*/  UIADD3 UR4, UPT, UPT, UR4, 0x1, URZ ;  /* 0x0000000104047890 */ /* 0x000fc8000fffe0ff */
[----:B--2---:R-:W-:-:S09]  /*45a0*/  UISETP.NE.AND UP0, UPT, UR4, UR5, UPT ;  /* 0x000000050400728c */ /* 0x004fd2000bf05270 */
[----:B------:R-:W-:Y:S05]  /*45b0*/  BRA.U !UP0, `(.L_x_2) ;  /* 0x00000035081c7547 */ /* 0x000fea000b800000 */
[----:B------:R-:W-:Y:S01]  /*45c0*/  VIADD R43, R43, 0x1 ;  /* 0x000000012b2b7836 */ /* 0x000fe20000000000 */
[----:B------:R-:W-:Y:S06]  /*45d0*/  BRA `(.L_x_63) ;  /* 0xffffffcc00087947 */ /* 0x000fec000383ffff */
.L_x_3:
[----:B------:R-:W-:Y:S01]  /*45e0*/  IADD3 R2, PT, PT, -R44, 0x2, RZ ;  /* 0x000000022c027810 */ /* 0x000fe20007ffe1ff */
[----:B------:R-:W-:Y:S01]  /*45f0*/  IMAD.MOV.U32 R3, RZ, RZ, RZ ;  /* 0x000000ffff037224 */ /* 0x000fe200078e00ff */
[----:B------:R-:W-:Y:S02]  /*4600*/  CS2R R26, SRZ ;  /* 0x00000000001a7805 */ /* 0x000fe4000001ff00 */
[----:B------:R-:W-:Y:S02]  /*4610*/  CS2R R24, SRZ ;  /* 0x0000000000187805 */ /* 0x000fe4000001ff00 */
[----:B------:R-:W-:Y:S02]  /*4620*/  CS2R R22, SRZ ;  /* 0x0000000000167805 */ /* 0x000fe4000001ff00 */
[----:B------:R-:W-:Y:S02]  /*4630*/  CS2R R20, SRZ ;  /* 0x0000000000147805 */ /* 0x000fe4000001ff00 */
[----:B------:R-:W-:-:S02]  /*4640*/  CS2R R18, SRZ ;  /* 0x0000000000127805 */ /* 0x000fc4000001ff00 */
[----:B------:R-:W-:Y:S01]  /*4650*/  CS2R R16, SRZ ;  /* 0x0000000000107805 */ /* 0x000fe2000001ff00 */
[----:B------:R-:W-:-:S06]  /*4660*/  UMOV UR4, URZ ;  /* 0x000000ff00047c82 */ /* 0x000fcc0008000000 */
.L_x_125:
[----:B------:R-:W-:Y:S01]  /*4670*/  ISETP.LE.AND P0, PT, R45, UR4, PT ;  /* 0x000000042d007c0c */ /* 0x000fe2000bf03270 */
[----:B------:R-:W-:-:S12]  /*4680*/  BSSY.RECONVERGENT B0, `(.L_x_64) ;  /* 0x0000033000007945 */ /* 0x000fd80003800200 */
[----:B0-----:R-:W-:Y:S05]  /*4690*/  @!P0 BRA `(.L_x_65) ;  /* 0x0000000000c48947 */ /* 0x001fea0003800000 */
[C---:B-1----:R-:W-:Y:S01]  /*46a0*/  VIADD R4, R45.reuse, UR10 ;  /* 0x0000000a2d047c36 */ /* 0x042fe20008000000 */
[----:B------:R-:W0:Y:S01]  /*46b0*/  LDCU UR5, c[0x0][0x3a0] ;  /* 0x00007400ff0577ac */ /* 0x000e220008000800 */
[----:B------:R-:W-:Y:S01]  /*46c0*/  VIADD R44, R45, UR18 ;  /* 0x000000122d2c7c36 */ /* 0x000fe20008000000 */
[----:B------:R-:W1:Y:S02]  /*46d0*/  LDC.64 R30, c[0x0][0x380] ;  /* 0x0000e000ff1e7b82 */ /* 0x000e640000000a00 */
[----:B------:R-:W-:Y:S02]  /*46e0*/  ISETP.LE.AND P0, PT, R4, UR4, PT ;  /* 0x0000000404007c0c */ /* 0x000fe4000bf03270 */
[----:B------:R-:W-:-:S04]  /*46f0*/  ISETP.LE.AND P1, PT, R44, UR4, PT ;  /* 0x000000042c007c0c */ /* 0x000fc8000bf23270 */
[----:B------:R-:W2:Y:S07]  /*4700*/  LDC.64 R32, c[0x0][0x390] ;  /* 0x0000e400ff207b82 */ /* 0x000eae0000000a00 */
[----:B------:R-:W-:Y:S01]  /*4710*/  VOTEU.ANY UP0, P0 ;  /* 0x0000000000ff7886 */ /* 0x000fe20000000100 */
[----:B0-----:R-:W-:Y:S01]  /*4720*/  IMAD.U32 R9, RZ, RZ, UR5 ;  /* 0x00000005ff097e24 */ /* 0x001fe2000f8e00ff */
[----:B------:R-:W-:-:S03]  /*4730*/  VOTEU.ANY UP1, P1 ;  /* 0x0000000000ff7886 */ /* 0x000fc60000820100 */
[----:B------:R-:W-:Y:S02]  /*4740*/  @UP0 UIADD3 UR5, UPT, UPT, -UR10, UR4, URZ ;  /* 0x000000040a050290 */ /* 0x000fe4000fffe1ff */
[----:B------:R-:W-:Y:S01]  /*4750*/  IMAD R7, R9, UR4, R46 ;  /* 0x0000000409077c24 */ /* 0x000fe2000f8e022e */
[----:B------:R-:W-:-:S03]  /*4760*/  @UP1 UIADD3 UR11, UPT, UPT, -UR18, UR4, URZ ;  /* 0x00000004120b1290 */ /* 0x000fc6000fffe1ff */
[----:B-1----:R-:W-:-:S04]  /*4770*/  IMAD.WIDE R4, R7, 0x4, R30 ;  /* 0x0000000407047825 */ /* 0x002fc800078e021e */
[C-C-:B------:R-:W-:Y:S02]  /*4780*/  @P0 IMAD R13, R9.reuse, UR5, R46.reuse ;  /* 0x00000005090d0c24 */ /* 0x140fe4000f8e022e */
[----:B------:R-:W-:Y:S01]  /*4790*/  @P1 IMAD R9, R9, UR11, R46 ;  /* 0x0000000b09091c24 */ /* 0x000fe2000f8e022e */
[----:B------:R-:W3:Y:S01]  /*47a0*/  LDG.E.CONSTANT R4, desc[UR12][R4.64] ;  /* 0x0000000c04047981 */ /* 0x000ee2000c1e9900 */
[----:B------:R-:W-:-:S04]  /*47b0*/  @P0 IMAD.WIDE R10, R13, 0x4, R30 ;  /* 0x000000040d0a0825 */ /* 0x000fc800078e021e */
[--C-:B--2---:R-:W-:Y:S01]  /*47c0*/  IMAD.WIDE R6, R7, 0x4, R32.reuse ;  /* 0x0000000407067825 */ /* 0x104fe200078e0220 */
[----:B------:R-:W2:Y:S03]  /*47d0*/  @P0 LDG.E.CONSTANT R38, desc[UR12][R10.64] ;  /* 0x0000000c0a260981 */ /* 0x000ea6000c1e9900 */
[----:B------:R-:W-:Y:S01]  /*47e0*/  @P0 IMAD.WIDE R12, R13, 0x4, R32 ;  /* 0x000000040d0c0825 */ /* 0x000fe200078e0220 */
[----:B------:R-:W4:Y:S03]  /*47f0*/  LDG.E.CONSTANT R8, desc[UR12][R6.64] ;  /* 0x0000000c06087981 */ /* 0x000f26000c1e9900 */
[C---:B------:R-:W-:Y:S02]  /*4800*/  @P1 IMAD.WIDE R30, R9.reuse, 0x4, R30 ;  /* 0x00000004091e1825 */ /* 0x040fe400078e021e */
[----:B------:R-:W2:Y:S02]  /*4810*/  @P0 LDG.E.CONSTANT R13, desc[UR12][R12.64] ;  /* 0x0000000c0c0d0981 */ /* 0x000ea4000c1e9900 */
[----:B------:R-:W-:-:S02]  /*4820*/  @P1 IMAD.WIDE R32, R9, 0x4, R32 ;  /* 0x0000000409201825 */ /* 0x000fc400078e0220 */
[----:B------:R-:W5:Y:S04]  /*4830*/  @P1 LDG.E.CONSTANT R30, desc[UR12][R30.64] ;  /* 0x0000000c1e1e1981 */ /* 0x000f68000c1e9900 */
[----:B------:R-:W5:Y:S01]  /*4840*/  @P1 LDG.E.CONSTANT R33, desc[UR12][R32.64] ;  /* 0x0000000c20211981 */ /* 0x000f62000c1e9900 */
[----:B---3--:R-:W0:Y:S08]  /*4850*/  F2F.F64.F32 R4, R4 ;  /* 0x0000000400047310 */ /* 0x008e300000201800 */
[----:B----4-:R-:W1:Y:S01]  /*4860*/  F2F.F64.F32 R8, R8 ;  /* 0x0000000800087310 */ /* 0x010e620000201800 */
[----:B--2---:R-:W-:Y:S01]  /*4870*/  @P0 FMUL R6, R38, R13 ;  /* 0x0000000d26060220 */ /* 0x004fe20000400000 */
[----:B-----5:R-:W-:-:S06]  /*4880*/  @P1 FMUL R10, R30, R33 ;  /* 0x000000211e0a1220 */ /* 0x020fcc0000400000 */
        /* <DEDUP_REMOVED lines=18> */
.L_x_65:
[----:B------:R-:W-:Y:S05]  /*49b0*/  BSYNC.RECONVERGENT B0 ;  /* 0x0000000000007941 */ /* 0x000fea0003800200 */
.L_x_64:
[----:B-1----:R-:W-:Y:S01]  /*49c0*/  VIADD R4, R44, 0xffffffff ;  /* 0xffffffff2c047836 */ /* 0x002fe20000000000 */
[----:B------:R-:W-:Y:S04]  /*49d0*/  BSSY.RECONVERGENT B1, `(.L_x_66) ;  /* 0x0000300000017945 */ /* 0x000fe80003800200 */
[----:B------:R-:W-:-:S13]  /*49e0*/  ISETP.LE.AND P0, PT, R4, UR4, PT ;  /* 0x0000000404007c0c */ /* 0x000fda000bf03270 */
[----:B------:R-:W-:Y:S05]  /*49f0*/  @!P0 BRA `(.L_x_67) ;  /* 0x0000002c00f48947 */ /* 0x000fea0003800000 */
        /* <DEDUP_REMOVED lines=26> */
.L_x_69:
[----:B------:R-:W-:Y:S05]  /*4ba0*/  BSYNC.RECONVERGENT B2 ;  /* 0x0000000000027941 */ /* 0x000fea0003800200 */
.L_x_68:
[----:B------:R-:W0:Y:S01]  /*4bb0*/  MUFU.RCP64H R13, R21 ;  /* 0x00000015000d7308 */ /* 0x000e220000001800 */
[----:B------:R-:W-:Y:S01]  /*4bc0*/  IMAD.MOV.U32 R12, RZ, RZ, 0x1 ;  /* 0x00000001ff0c7424 */ /* 0x000fe200078e00ff */
[----:B------:R-:W-:Y:S01]  /*4bd0*/  FSETP.GEU.AND P1, PT, |R17|, 6.5827683646048100446e-37, PT ;  /* 0x036000001100780b */ /* 0x000fe20003f2e200 */
[----:B------:R-:W-:Y:S01]  /*4be0*/  BSSY.RECONVERGENT B2, `(.L_x_70) ;  /* 0x0000015000027945 */ /* 0x000fe20003800200 */
[C---:B------:R-:W-:Y:S01]  /*4bf0*/  DSETP.NEU.AND P4, PT, R20.reuse, RZ, PT ;  /* 0x000000ff1400722a */ /* 0x040fe20003f8d000 */
[----:B------:R-:W-:Y:S02]  /*4c00*/  FSEL R10, R10, R6, P5 ;  /* 0x000000060a0a7208 */ /* 0x000fe40002800000 */
[----:B------:R-:W-:Y:S01]  /*4c10*/  FSEL R11, R11, R7, P5 ;  /* 0x000000070b0b7208 */ /* 0x000fe20002800000 */
        /* <DEDUP_REMOVED lines=17> */
.L_x_71:
[----:B------:R-:W-:Y:S05]  /*4d30*/  BSYNC.RECONVERGENT B2 ;  /* 0x0000000000027941 */ /* 0x000fea0003800200 */
.L_x_70:
[----:B------:R-:W0:Y:S01]  /*4d40*/  MUFU.RCP64H R13, R7 ;  /* 0x00000007000d7308 */ /* 0x000e220000001800 */
[----:B------:R-:W-:Y:S01]  /*4d50*/  IMAD.MOV.U32 R12, RZ, RZ, 0x1 ;  /* 0x00000001ff0c7424 */ /* 0x000fe200078e00ff */
[----:B------:R-:W-:Y:S01]  /*4d60*/  FSETP.GEU.AND P1, PT, |R11|, 6.5827683646048100446e-37, PT ;  /* 0x036000000b00780b */ /* 0x000fe20003f2e200 */
[----:B------:R-:W-:Y:S04]  /*4d70*/  BSSY.RECONVERGENT B2, `(.L_x_72) ;  /* 0x0000018000027945 */ /* 0x000fe80003800200 */
        /* <DEDUP_REMOVED lines=9> */
[----:B------:R-:W-:Y:S01]  /*4e10*/  FSEL R15, R41, R9, P4 ;  /* 0x00000009290f7208 */ /* 0x000fe20002000000 */
[----:B------:R-:W-:-:S06]  /*4e20*/  DSETP.NEU.AND P4, PT, R6, RZ, PT ;  /* 0x000000ff0600722a */ /* 0x000fcc0003f8d000 */
[----:B------:R-:W-:Y:S01]  /*4e30*/  FFMA R5, RZ, R7, R13 ;  /* 0x00000007ff057223 */ /* 0x000fe2000000000d */
[----:B------:R-:W-:-:S04]  /*4e40*/  DADD R8, -R8, R14 ;  /* 0x0000000008087229 */ /* 0x000fc8000000010e */
        /* <DEDUP_REMOVED lines=10> */
.L_x_73:
[----:B------:R-:W-:Y:S05]  /*4ef0*/  BSYNC.RECONVERGENT B2 ;  /* 0x0000000000027941 */ /* 0x000fea0003800200 */
.L_x_72:
        /* <DEDUP_REMOVED lines=23> */
.L_x_75:
[----:B------:R-:W-:Y:S05]  /*5070*/  BSYNC.RECONVERGENT B2 ;  /* 0x0000000000027941 */ /* 0x000fea0003800200 */
.L_x_74:
        /* <DEDUP_REMOVED lines=9> */
[----:B------:R0:W-:Y:S01]  /*5110*/  STL.64 [R29], R8 ;  /* 0x000000081d007387 */ /* 0x0001e20000100a00 */
[----:B------:R-:W-:-:S03]  /*5120*/  ISETP.GE.AND P1, PT, R30, RZ, PT ;  /* 0x000000ff1e00720c */ /* 0x000fc60003f26270 */
[----:B------:R0:W-:Y:S01]  /*5130*/  STL.64 [R29+0x640], R6 ;  /* 0x000640061d007387 */ /* 0x0001e20000100a00 */
[----:B------:R-:W1:Y:S02]  /*5140*/  F2F.F32.F64 R14, R10 ;  /* 0x0000000a000e7310 */ /* 0x000e640000301000 */
[----:B-1----:R-:W-:-:S04]  /*5150*/  @!P0 FADD R5, R14, -3 ;  /* 0xc04000000e058421 */ /* 0x002fc80000000000 */
[----:B------:R-:W-:Y:S01]  /*5160*/  @!P0 FADD R5, |R5|, -RZ ;  /* 0x800000ff05058221 */ /* 0x000fe20000000200 */
[----:B------:R-:W-:-:S04]  /*5170*/  @P0 FADD R5, R14, 3 ;  /* 0x404000000e050421 */ /* 0x000fc80000000000 */
[C---:B------:R-:W-:Y:S01]  /*5180*/  FADD R14, R5.reuse, 0.5 ;  /* 0x3f000000050e7421 */ /* 0x040fe20000000000 */
[C---:B------:R-:W-:Y:S01]  /*5190*/  FSETP.GE.AND P0, PT, R5.reuse, RZ, PT ;  /* 0x000000ff0500720b */ /* 0x040fe20003f06000 */
[----:B------:R-:W-:Y:S02]  /*51a0*/  FADD R15, R5, -0.5 ;  /* 0xbf000000050f7421 */ /* 0x000fe40000000000 */
[----:B------:R-:W-:Y:S10]  /*51b0*/  FRND.FLOOR R28, R14 ;  /* 0x0000000e001c7307 */ /* 0x000ff40000205000 */
[----:B------:R1:W2:Y:S01]  /*51c0*/  @!P0 FRND.CEIL R28, R15 ;  /* 0x0000000f001c8307 */ /* 0x0002a20000209000 */
[----:B------:R-:W-:-:S04]  /*51d0*/  ISETP.NE.AND P0, PT, R3, 0xc8, PT ;  /* 0x000000c80300780c */ /* 0x000fc80003f05270 */
[----:B------:R-:W-:Y:S02]  /*51e0*/  SEL R3, R3, RZ, P0 ;  /* 0x000000ff03037207 */ /* 0x000fe40000000000 */
[----:B-1----:R-:W-:Y:S01]  /*51f0*/  CS2R R14, SRZ ;  /* 0x00000000000e7805 */ /* 0x002fe2000001ff00 */
[----:B--2---:R-:W1:Y:S02]  /*5200*/  F2I.TRUNC.NTZ R28, R28 ;  /* 0x0000001c001c7305 */ /* 0x004e64000020f100 */
[----:B-1----:R-:W-:-:S04]  /*5210*/  VIMNMX R5, PT, PT, R28, 0x1, !PT ;  /* 0x000000011c057848 */ /* 0x002fc80007fe0100 */
[----:B------:R-:W-:-:S04]  /*5220*/  VIMNMX R5, PT, PT, R5, 0xc8, PT ;  /* 0x000000c805057848 */ /* 0x000fc80003fe0100 */
[----:B------:R-:W-:Y:S01]  /*5230*/  ISETP.GT.U32.AND P4, PT, R5, UR4, PT ;  /* 0x0000000405007c0c */ /* 0x000fe2000bf84070 */
[----:B0-----:R-:W-:-:S12]  /*5240*/  @!P1 BRA `(.L_x_77) ;  /* 0x0000001400dc9947 */ /* 0x001fd80003800000 */
[----:B------:R-:W-:Y:S01]  /*5250*/  UIADD3 UR5, UPT, UPT, UR4, 0x1, URZ ;  /* 0x0000000104057890 */ /* 0x000fe2000fffe0ff */
[----:B------:R-:W-:Y:S01]  /*5260*/  ISETP.NE.AND P0, PT, R3, RZ, PT ;  /* 0x000000ff0300720c */ /* 0x000fe20003f05270 */
[----:B------:R-:W-:Y:S01]  /*5270*/  BSSY.RECONVERGENT B3, `(.L_x_78) ;  /* 0x00000db000037945 */ /* 0x000fe20003800200 */
[----:B------:R-:W-:Y:S01]  /*5280*/  IMAD.MOV.U32 R8, RZ, RZ, RZ ;  /* 0x000000ffff087224 */ /* 0x000fe200078e00ff */
[----:B------:R-:W-:Y:S02]  /*5290*/  CS2R R14, SRZ ;  /* 0x00000000000e7805 */ /* 0x000fe4000001ff00 */
[----:B------:R-:W-:-:S05]  /*52a0*/  IMAD.U32 R6, RZ, RZ, UR5 ;  /* 0x00000005ff067e24 */ /* 0x000fca000f8e00ff */
[----:B------:R-:W-:Y:S01]  /*52b0*/  SEL R7, R6, R5, P4 ;  /* 0x0000000506077207 */ /* 0x000fe20002000000 */
[----:B------:R-:W-:-:S03]  /*52c0*/  VIADD R6, R3, 0xffffffff ;  /* 0xffffffff03067836 */ /* 0x000fc60000000000 */
[----:B------:R-:W-:Y:S02]  /*52d0*/  VIMNMX R7, PT, PT, R7, R2, PT ;  /* 0x0000000207077248 */ /* 0x000fe40003fe0100 */
[----:B------:R-:W-:Y:S02]  /*52e0*/  SEL R6, R6, 0xc7, P0 ;  /* 0x000000c706067807 */ /* 0x000fe40000000000 */
[C---:B------:R-:W-:Y:S02]  /*52f0*/  ISETP.GE.AND P1, PT, R7.reuse, 0x4, PT ;  /* 0x000000040700780c */ /* 0x040fe40003f26270 */
[----:B------:R-:W-:-:S11]  /*5300*/  VIMNMX R7, PT, PT, R7, 0x1, !PT ;  /* 0x0000000107077848 */ /* 0x000fd60007fe0100 */
[----:B------:R-:W-:Y:S05]  /*5310*/  @!P1 BRA `(.L_x_79) ;  /* 0x0000000c00409947 */ /* 0x000fea0003800000 */
[----:B------:R-:W-:Y:S01]  /*5320*/  BSSY.RECONVERGENT B2, `(.L_x_80) ;  /* 0x00000ce000027945 */ /* 0x000fe20003800200 */
[----:B------:R-:W-:Y:S01]  /*5330*/  IMAD.MOV.U32 R8, RZ, RZ, RZ ;  /* 0x000000ffff087224 */ /* 0x000fe200078e00ff */
[----:B------:R-:W-:-:S07]  /*5340*/  CS2R R14, SRZ ;  /* 0x00000000000e7805 */ /* 0x000fce000001ff00 */
.L_x_97:
        /* <DEDUP_REMOVED lines=21> */
[----:B0-----:R-:W-:-:S06]  /*54a0*/  IMAD.WIDE R34, R9, 0x4, R34 ;  /* 0x0000000409227825 */ /* 0x001fcc00078e0222 */
        /* <DEDUP_REMOVED lines=21> */
.L_x_84:
[----:B------:R-:W-:Y:S05]  /*5600*/  BSYNC.RECONVERGENT B6 ;  /* 0x0000000000067941 */ /* 0x000fea0003800200 */
.L_x_83:
[----:B------:R-:W-:-:S11]  /*5610*/  DADD R14, R14, R40 ;  /* 0x000000000e0e7229 */ /* 0x000fd60000000028 */
.L_x_82:
[----:B------:R-:W-:Y:S05]  /*5620*/  BSYNC.RECONVERGENT B5 ;  /* 0x0000000000057941 */ /* 0x000fea0003800200 */
.L_x_81:
        /* <DEDUP_REMOVED lines=47> */
.L_x_88:
[----:B------:R-:W-:Y:S05]  /*5920*/  BSYNC.RECONVERGENT B6 ;  /* 0x0000000000067941 */ /* 0x000fea0003800200 */
.L_x_87:
[----:B------:R-:W-:-:S11]  /*5930*/  DADD R14, R14, R40 ;  /* 0x000000000e0e7229 */ /* 0x000fd60000000028 */
.L_x_86:
[----:B------:R-:W-:Y:S05]  /*5940*/  BSYNC.RECONVERGENT B5 ;  /* 0x0000000000057941 */ /* 0x000fea0003800200 */
.L_x_85:
        /* <DEDUP_REMOVED lines=22> */
[----:B------:R-:W-:-:S05]  /*5ab0*/  IMAD.U32 R9, RZ, RZ, UR4 ;  /* 0x00000004ff097e24 */ /* 0x000fca000f8e00ff */
[----:B------:R-:W-:-:S05]  /*5ac0*/  IADD3 R9, PT, PT, R9, -0x2, -R8 ;  /* 0xfffffffe09097810 */ /* 0x000fca0007ffe808 */
        /* <DEDUP_REMOVED lines=23> */
.L_x_92:
[----:B------:R-:W-:Y:S05]  /*5c40*/  BSYNC.RECONVERGENT B6 ;  /* 0x0000000000067941 */ /* 0x000fea0003800200 */
.L_x_91:
[----:B------:R-:W-:-:S11]  /*5c50*/  DADD R14, R14, R40 ;  /* 0x000000000e0e7229 */ /* 0x000fd60000000028 */
.L_x_90:
[----:B------:R-:W-:Y:S05]  /*5c60*/  BSYNC.RECONVERGENT B5 ;  /* 0x0000000000057941 */ /* 0x000fea0003800200 */
.L_x_89:
        /* <DEDUP_REMOVED lines=19> */
[----:B------:R-:W-:-:S03]  /*5da0*/  VIADD R6, R6, 0xffffffff ;  /* 0xffffffff06067836 */ /* 0x000fc60000000000 */
[----:B------:R-:W-:Y:S02]  /*5db0*/  DSETP.EQ.OR P0, PT, R28, RZ, !P0 ;  /* 0x000000ff1c00722a */ /* 0x000fe40004702400 */
[----:B------:R-:W-:-:S12]  /*5dc0*/  SEL R6, R6, 0xc7, P1 ;  /* 0x000000c706067807 */ /* 0x000fd80000800000 */
        /* <DEDUP_REMOVED lines=28> */
.L_x_96:
[----:B------:R-:W-:Y:S05]  /*5f90*/  BSYNC.RECONVERGENT B6 ;  /* 0x0000000000067941 */ /* 0x000fea0003800200 */
.L_x_95:
[----:B------:R-:W-:-:S11]  /*5fa0*/  DADD R14, R14, R40 ;  /* 0x000000000e0e7229 */ /* 0x000fd60000000028 */
.L_x_94:
[----:B------:R-:W-:Y:S05]  /*5fb0*/  BSYNC.RECONVERGENT B5 ;  /* 0x0000000000057941 */ /* 0x000fea0003800200 */
.L_x_93:
[----:B------:R-:W-:Y:S01]  /*5fc0*/  VIADD R8, R8, 0x4 ;  /* 0x0000000408087836 */ /* 0x000fe20000000000 */
[----:B------:R-:W-:-:S04]  /*5fd0*/  LOP3.LUT R9, R7, 0x7ffffffc, RZ, 0xc0, !PT ;  /* 0x7ffffffc07097812 */ /* 0x000fc800078ec0ff */
[----:B------:R-:W-:-:S13]  /*5fe0*/  ISETP.NE.AND P0, PT, R8, R9, PT ;  /* 0x000000090800720c */ /* 0x000fda0003f05270 */
[----:B------:R-:W-:Y:S05]  /*5ff0*/  @P0 BRA `(.L_x_97) ;  /* 0xfffffff000d40947 */ /* 0x000fea000383ffff */
[----:B------:R-:W-:Y:S05]  /*6000*/  BSYNC.RECONVERGENT B2 ;  /* 0x0000000000027941 */ /* 0x000fea0003800200 */
.L_x_80:
[----:B------:R-:W-:-:S07]  /*6010*/  IMAD.MOV.U32 R8, RZ, RZ, R9 ;  /* 0x000000ffff087224 */ /* 0x000fce00078e0009 */
.L_x_79:
[----:B------:R-:W-:Y:S05]  /*6020*/  BSYNC.RECONVERGENT B3 ;  /* 0x0000000000037941 */ /* 0x000fea0003800200 */
.L_x_78:
[----:B------:R-:W-:-:S13]  /*6030*/  LOP3.LUT P0, R9, R7, 0x3, RZ, 0xc0, !PT ;  /* 0x0000000307097812 */ /* 0x000fda000780c0ff */
[----:B------:R-:W-:Y:S05]  /*6040*/  @!P0 BRA `(.L_x_77) ;  /* 0x00000008005c8947 */ /* 0x000fea0003800000 */
[----:B------:R-:W-:Y:S01]  /*6050*/  ISETP.NE.AND P0, PT, R9, 0x1, PT ;  /* 0x000000010900780c */ /* 0x000fe20003f05270 */
[----:B------:R-:W-:-:S12]  /*6060*/  BSSY.RECONVERGENT B2, `(.L_x_98) ;  /* 0x0000066000027945 */ /* 0x000fd80003800200 */
        /* <DEDUP_REMOVED lines=44> */
.L_x_103:
[----:B------:R-:W-:Y:S05]  /*6330*/  BSYNC.RECONVERGENT B5 ;  /* 0x0000000000057941 */ /* 0x000fea0003800200 */
.L_x_102:
[----:B------:R-:W-:-:S11]  /*6340*/  DADD R14, R14, R40 ;  /* 0x000000000e0e7229 */ /* 0x000fd60000000028 */
.L_x_101:
[----:B------:R-:W-:Y:S05]  /*6350*/  BSYNC.RECONVERGENT B3 ;  /* 0x0000000000037941 */ /* 0x000fea0003800200 */
.L_x_100:
        /* <DEDUP_REMOVED lines=47> */
.L_x_107:
[----:B------:R-:W-:Y:S05]  /*6650*/  BSYNC.RECONVERGENT B5 ;  /* 0x0000000000057941 */ /* 0x000fea0003800200 */
.L_x_106:
[----:B------:R-:W-:-:S11]  /*6660*/  DADD R14, R14, R40 ;  /* 0x000000000e0e7229 */ /* 0x000fd60000000028 */
.L_x_105:
[----:B------:R-:W-:Y:S05]  /*6670*/  BSYNC.RECONVERGENT B3 ;  /* 0x0000000000037941 */ /* 0x000fea0003800200 */
.L_x_104:
[C---:B------:R-:W-:Y:S01]  /*6680*/  ISETP.NE.AND P0, PT, R6.reuse, RZ, PT ;  /* 0x000000ff0600720c */ /* 0x040fe20003f05270 */
[----:B------:R-:W-:Y:S02]  /*6690*/  VIADD R6, R6, 0xffffffff ;  /* 0xffffffff06067836 */ /* 0x000fe40000000000 */
[----:B------:R-:W-:-:S03]  /*66a0*/  VIADD R8, R8, 0x2 ;  /* 0x0000000208087836 */ /* 0x000fc60000000000 */
[----:B------:R-:W-:-:S07]  /*66b0*/  SEL R6, R6, 0xc7, P0 ;  /* 0x000000c706067807 */ /* 0x000fce0000000000 */
.L_x_99:
[----:B------:R-:W-:Y:S05]  /*66c0*/  BSYNC.RECONVERGENT B2 ;  /* 0x0000000000027941 */ /* 0x000fea0003800200 */
.L_x_98:
[----:B------:R-:W-:-:S04]  /*66d0*/  LOP3.LUT R7, R7, 0x1, RZ, 0xc0, !PT ;  /* 0x0000000107077812 */ /* 0x000fc800078ec0ff */
[----:B------:R-:W-:-:S13]  /*66e0*/  ISETP.NE.U32.AND P0, PT, R7, 0x1, PT ;  /* 0x000000010700780c */ /* 0x000fda0003f05070 */
[----:B------:R-:W-:Y:S05]  /*66f0*/  @P0 BRA `(.L_x_77) ;  /* 0x0000000000b00947 */ /* 0x000fea0003800000 */
[----:B------:R-:W-:-:S05]  /*6700*/  LEA R9, R6, UR19, 0x3 ;  /* 0x0000001306097c11 */ /* 0x000fca000f8e18ff */
[----:B------:R-:W2:Y:S04]  /*6710*/  LDL.64 R6, [R9] ;  /* 0x0000000009067983 */ /* 0x000ea80000100a00 */
[----:B------:R-:W3:Y:S01]  /*6720*/  LDL.64 R32, [R9+0x640] ;  /* 0x0006400009207983 */ /* 0x000ee20000100a00 */
[C---:B--2---:R-:W-:Y:S02]  /*6730*/  DSETP.GEU.AND P2, PT, R6.reuse, 1, PT ;  /* 0x3ff000000600742a */ /* 0x044fe40003f4e000 */
[C---:B------:R-:W-:Y:S02]  /*6740*/  DSETP.GT.AND P1, PT, R6.reuse, -1, PT ;  /* 0xbff000000600742a */ /* 0x040fe40003f24000 */
[----:B------:R-:W-:Y:S02]  /*6750*/  DSETP.GE.AND P0, PT, R6, RZ, PT ;  /* 0x000000ff0600722a */ /* 0x000fe40003f06000 */
[----:B------:R-:W-:-:S02]  /*6760*/  FSEL R29, R6, RZ, P2 ;  /* 0x000000ff061d7208 */ /* 0x000fc40001000000 */
[----:B------:R-:W-:Y:S01]  /*6770*/  FSEL R31, R7, 1.875, P2 ;  /* 0x3ff00000071f7808 */ /* 0x000fe20001000000 */
[----:B------:R-:W-:Y:S01]  /*6780*/  DSETP.GEU.AND P2, PT, R6, RZ, PT ;  /* 0x000000ff0600722a */ /* 0x000fe20003f4e000 */
[----:B------:R-:W-:Y:S02]  /*6790*/  FSEL R28, R29, R6, P0 ;  /* 0x000000061d1c7208 */ /* 0x000fe40000000000 */
[----:B------:R-:W-:Y:S01]  /*67a0*/  FSEL R29, R31, R7, P0 ;  /* 0x000000071f1d7208 */ /* 0x000fe20000000000 */
[----:B---3--:R-:W-:-:S03]  /*67b0*/  DSETP.NEU.AND P0, PT, R32, RZ, PT ;  /* 0x000000ff2000722a */ /* 0x008fc60003f0d000 */
        /* <DEDUP_REMOVED lines=30> */
.L_x_109:
[----:B------:R-:W-:Y:S05]  /*69a0*/  BSYNC.RECONVERGENT B2 ;  /* 0x0000000000027941 */ /* 0x000fea0003800200 */
.L_x_108:
[----:B------:R-:W-:-:S11]  /*69b0*/  DADD R14, R14, R40 ;  /* 0x000000000e0e7229 */ /* 0x000fd60000000028 */
.L_x_77:
[----:B------:R-:W-:Y:S05]  /*69c0*/  BSYNC.RECONVERGENT B4 ;  /* 0x0000000000047941 */ /* 0x000fea0003800200 */
.L_x_76:
[----:B------:R-:W-:Y:S01]  /*69d0*/  IMAD.U32 R6, RZ, RZ, UR4 ;  /* 0x00000004ff067e24 */ /* 0x000fe2000f8e00ff */
[----:B------:R-:W-:Y:S01]  /*69e0*/  BSSY.RECONVERGENT B0, `(.L_x_110) ;  /* 0x00000bc000007945 */ /* 0x000fe20003800200 */
[----:B------:R-:W-:Y:S02]  /*69f0*/  IMAD.U32 R7, RZ, RZ, UR4 ;  /* 0x00000004ff077e24 */ /* 0x000fe4000f8e00ff */
[----:B------:R-:W-:-:S03]  /*6a00*/  VIADD R6, R6, 0x1 ;  /* 0x0000000106067836 */ /* 0x000fc60000000000 */
[----:B------:R-:W-:Y:S02]  /*6a10*/  IADD3 R4, PT, PT, R7, 0x1, -R4 ;  /* 0x0000000107047810 */ /* 0x000fe40007ffe804 */
[----:B------:R-:W-:-:S04]  /*6a20*/  SEL R7, R6, R5, P4 ;  /* 0x0000000506077207 */ /* 0x000fc80002000000 */
[----:B------:R-:W-:-:S13]  /*6a30*/  ISETP.GE.AND P0, PT, R4, R7, PT ;  /* 0x000000070400720c */ /* 0x000fda0003f06270 */
[----:B------:R-:W-:Y:S05]  /*6a40*/  @P0 BRA `(.L_x_111) ;  /* 0x0000000800d40947 */ /* 0x000fea0003800000 */
[----:B------:R-:W-:Y:S01]  /*6a50*/  VIMNMX R4, PT, PT, R4, R7, PT ;  /* 0x0000000704047248 */ /* 0x000fe20003fe0100 */
[C---:B------:R-:W-:Y:S01]  /*6a60*/  IMAD.IADD R9, R6.reuse, 0x1, -R7 ;  /* 0x0000000106097824 */ /* 0x040fe200078e0a07 */
[----:B------:R-:W-:Y:S02]  /*6a70*/  ULOP3.LUT UR5, URZ, UR4, URZ, 0x33, !UPT ;  /* 0x00000004ff057292 */ /* 0x000fe4000f8e33ff */
[----:B------:R-:W-:Y:S01]  /*6a80*/  IMAD.U32 R29, RZ, RZ, UR4 ;  /* 0x00000004ff1d7e24 */ /* 0x000fe2000f8e00ff */
[----:B------:R-:W-:Y:S01]  /*6a90*/  BSSY.RECONVERGENT B2, `(.L_x_112) ;  /* 0x0000054000027945 */ /* 0x000fe20003800200 */
[----:B------:R-:W-:Y:S01]  /*6aa0*/  IMAD.IADD R4, R6, 0x1, -R4 ;  /* 0x0000000106047824 */ /* 0x000fe200078e0a04 */
[----:B------:R-:W-:-:S04]  /*6ab0*/  CS2R R32, SRZ ;  /* 0x0000000000207805 */ /* 0x000fc8000001ff00 */
[----:B------:R-:W-:-:S05]  /*6ac0*/  VIADDMNMX R4, R9, 0x1, R4, !PT ;  /* 0x0000000109047846 */ /* 0x000fca0007800104 */
[----:B------:R-:W-:-:S04]  /*6ad0*/  IMAD.IADD R4, R7, 0x1, R4 ;  /* 0x0000000107047824 */ /* 0x000fc800078e0204 */
[C---:B------:R-:W-:Y:S01]  /*6ae0*/  VIADD R6, R4.reuse, UR5 ;  /* 0x0000000504067c36 */ /* 0x040fe20008000000 */
[----:B------:R-:W-:-:S04]  /*6af0*/  IADD3 R7, PT, PT, R4, -0x2, -R29 ;  /* 0xfffffffe04077810 */ /* 0x000fc80007ffe81d */
[----:B------:R-:W-:Y:S02]  /*6b00*/  ISETP.GE.U32.AND P0, PT, R7, 0xf, PT ;  /* 0x0000000f0700780c */ /* 0x000fe40003f06070 */
[----:B------:R-:W-:-:S11]  /*6b10*/  LOP3.LUT P1, R7, R6, 0xf, RZ, 0xc0, !PT ;  /* 0x0000000f06077812 */ /* 0x000fd6000782c0ff */
[----:B------:R-:W-:Y:S05]  /*6b20*/  @!P0 BRA `(.L_x_113) ;  /* 0x0000000400288947 */ /* 0x000fea0003800000 */
[----:B------:R-:W-:Y:S01]  /*6b30*/  IMAD.MOV.U32 R8, RZ, RZ, RZ ;  /* 0x000000ffff087224 */ /* 0x000fe200078e00ff */
[----:B------:R-:W-:-:S07]  /*6b40*/  CS2R R32, SRZ ;  /* 0x0000000000207805 */ /* 0x000fce000001ff00 */
.L_x_114:
        /* <DEDUP_REMOVED lines=10> */
[----:B------:R-:W5:Y:S01]  /*6bf0*/  LDG.E.CONSTANT R50, desc[UR12][R40.64] ;  /* 0x0000000c28327981 */ /* 0x000f62000c1e9900 */
[----:B------:R-:W-:-:S05]  /*6c00*/  IMAD.WIDE R38, R37, 0x4, R40 ;  /* 0x0000000425267825 */ /* 0x000fca00078e0228 */
[----:B------:R1:W5:Y:S01]  /*6c10*/  LDG.E.CONSTANT R49, desc[UR12][R38.64] ;  /* 0x0000000c26317981 */ /* 0x000362000c1e9900 */
[----:B------:R-:W-:-:S05]  /*6c20*/  IMAD.WIDE R30, R37, 0x4, R38 ;  /* 0x00000004251e7825 */ /* 0x000fca00078e0226 */
[----:B------:R-:W5:Y:S01]  /*6c30*/  LDG.E.CONSTANT R48, desc[UR12][R30.64] ;  /* 0x0000000c1e307981 */ /* 0x000f62000c1e9900 */
[----:B------:R-:W-:-:S05]  /*6c40*/  IMAD.WIDE R54, R37, 0x4, R30 ;  /* 0x0000000425367825 */ /* 0x000fca00078e021e */
[----:B------:R1:W5:Y:S01]  /*6c50*/  LDG.E.CONSTANT R47, desc[UR12][R54.64] ;  /* 0x0000000c362f7981 */ /* 0x000362000c1e9900 */
[----:B0-----:R-:W-:-:S05]  /*6c60*/  IMAD.WIDE R28, R37, 0x4, R54 ;  /* 0x00000004251c7825 */ /* 0x001fca00078e0236 */
[----:B------:R-:W5:Y:S01]  /*6c70*/  LDG.E.CONSTANT R43, desc[UR12][R28.64] ;  /* 0x0000000c1c2b7981 */ /* 0x000f62000c1e9900 */
[----:B-1----:R-:W-:-:S05]  /*6c80*/  IMAD.WIDE R34, R37, 0x4, R28 ;  /* 0x0000000425227825 */ /* 0x002fca00078e021c */
[----:B------:R0:W5:Y:S01]  /*6c90*/  LDG.E.CONSTANT R42, desc[UR12][R34.64] ;  /* 0x0000000c222a7981 */ /* 0x000162000c1e9900 */
[----:B------:R-:W-:-:S05]  /*6ca0*/  IMAD.WIDE R60, R37, 0x4, R34 ;  /* 0x00000004253c7825 */ /* 0x000fca00078e0222 */
[----:B------:R-:W5:Y:S01]  /*6cb0*/  LDG.E.CONSTANT R41, desc[UR12][R60.64] ;  /* 0x0000000c3c297981 */ /* 0x000f62000c1e9900 */
[----:B------:R-:W-:-:S05]  /*6cc0*/  IMAD.WIDE R38, R37, 0x4, R60 ;  /* 0x0000000425267825 */ /* 0x000fca00078e023c */
[----:B------:R2:W5:Y:S01]  /*6cd0*/  LDG.E.CONSTANT R40, desc[UR12][R38.64] ;  /* 0x0000000c26287981 */ /* 0x000562000c1e9900 */
[----:B------:R-:W-:-:S05]  /*6ce0*/  IMAD.WIDE R52, R37, 0x4, R38 ;  /* 0x0000000425347825 */ /* 0x000fca00078e0226 */
[----:B------:R4:W5:Y:S01]  /*6cf0*/  LDG.E.CONSTANT R31, desc[UR12][R52.64] ;  /* 0x0000000c341f7981 */ /* 0x000962000c1e9900 */
[----:B------:R-:W-:-:S05]  /*6d00*/  IMAD.WIDE R58, R37, 0x4, R52 ;  /* 0x00000004253a7825 */ /* 0x000fca00078e0234 */
[----:B------:R-:W5:Y:S01]  /*6d10*/  LDG.E.CONSTANT R30, desc[UR12][R58.64] ;  /* 0x0000000c3a1e7981 */ /* 0x000f62000c1e9900 */
[----:B------:R-:W-:-:S05]  /*6d20*/  IMAD.WIDE R54, R37, 0x4, R58 ;  /* 0x0000000425367825 */ /* 0x000fca00078e023a */
[----:B------:R-:W5:Y:S01]  /*6d30*/  LDG.E.CONSTANT R29, desc[UR12][R54.64] ;  /* 0x0000000c361d7981 */ /* 0x000f62000c1e9900 */
[----:B0-----:R-:W-:-:S05]  /*6d40*/  IMAD.WIDE R34, R37, 0x4, R54 ;  /* 0x0000000425227825 */ /* 0x001fca00078e0236 */
[----:B------:R5:W5:Y:S01]  /*6d50*/  LDG.E.CONSTANT R28, desc[UR12][R34.64] ;  /* 0x0000000c221c7981 */ /* 0x000b62000c1e9900 */
[----:B------:R-:W-:-:S06]  /*6d60*/  IMAD.WIDE R36, R37, 0x4, R34 ;  /* 0x0000000425247825 */ /* 0x000fcc00078e0222 */
[----:B------:R-:W5:Y:S01]  /*6d70*/  LDG.E.CONSTANT R36, desc[UR12][R36.64] ;  /* 0x0000000c24247981 */ /* 0x000f62000c1e9900 */
[----:B------:R-:W-:Y:S02]  /*6d80*/  VIADD R8, R8, 0x10 ;  /* 0x0000001008087836 */ /* 0x000fe40000000000 */
[----:B------:R-:W-:Y:S01]  /*6d90*/  VIADD R9, R9, 0x10 ;  /* 0x0000001009097836 */ /* 0x000fe20000000000 */
[----:B--2---:R-:W0:Y:S08]  /*6da0*/  F2F.F64.F32 R38, R56 ;  /* 0x0000003800267310 */ /* 0x004e300000201800 */
[----:B----4-:R-:W-:Y:S01]  /*6db0*/  F2F.F64.F32 R52, R4 ;  /* 0x0000000400347310 */ /* 0x010fe20000201800 */
[----:B0-----:R-:W-:-:S07]  /*6dc0*/  DADD R32, R38, R32 ;  /* 0x0000000026207229 */ /* 0x001fce0000000020 */
[----:B---3--:R-:W0:Y:S08]  /*6dd0*/  F2F.F64.F32 R38, R51 ;  /* 0x0000003300267310 */ /* 0x008e300000201800 */
[----:B-----5:R-:W-:Y:S01]  /*6de0*/  F2F.F64.F32 R34, R48 ;  /* 0x0000003000227310 */ /* 0x020fe20000201800 */
[----:B0-----:R-:W-:-:S07]  /*6df0*/  DADD R32, R32, R38 ;  /* 0x0000000020207229 */ /* 0x001fce0000000026 */
[----:B------:R-:W0:Y:S01]  /*6e00*/  F2F.F64.F32 R38, R50 ;  /* 0x0000003200267310 */ /* 0x000e220000201800 */
[----:B------:R-:W-:-:S07]  /*6e10*/  DADD R32, R32, R52 ;  /* 0x0000000020207229 */ /* 0x000fce0000000034 */
[----:B------:R-:W1:Y:S01]  /*6e20*/  F2F.F64.F32 R52, R49 ;  /* 0x0000003100347310 */ /* 0x000e620000201800 */
[----:B0-----:R-:W-:-:S07]  /*6e30*/  DADD R32, R32, R38 ;  /* 0x0000000020207229 */ /* 0x001fce0000000026 */
[----:B------:R-:W0:Y:S01]  /*6e40*/  F2F.F64.F32 R38, R47 ;  /* 0x0000002f00267310 */ /* 0x000e220000201800 */
[----:B-1----:R-:W-:-:S08]  /*6e50*/  DADD R32, R32, R52 ;  /* 0x0000000020207229 */ /* 0x002fd00000000034 */
[----:B------:R-:W-:Y:S01]  /*6e60*/  DADD R32, R32, R34 ;  /* 0x0000000020207229 */ /* 0x000fe20000000022 */
[----:B------:R-:W1:Y:S07]  /*6e70*/  F2F.F64.F32 R34, R43 ;  /* 0x0000002b00227310 */ /* 0x000e6e0000201800 */
[----:B0-----:R-:W-:Y:S01]  /*6e80*/  DADD R32, R32, R38 ;  /* 0x0000000020207229 */ /* 0x001fe20000000026 */
[----:B------:R-:W0:Y:S07]  /*6e90*/  F2F.F64.F32 R38, R42 ;  /* 0x0000002a00267310 */ /* 0x000e2e0000201800 */
[----:B-1----:R-:W-:Y:S01]  /*6ea0*/  DADD R32, R32, R34 ;  /* 0x0000000020207229 */ /* 0x002fe20000000022 */
[----:B------:R-:W1:Y:S07]  /*6eb0*/  F2F.F64.F32 R34, R41 ;  /* 0x0000002900227310 */ /* 0x000e6e0000201800 */
[----:B0-----:R-:W-:Y:S01]  /*6ec0*/  DADD R32, R32, R38 ;  /* 0x0000000020207229 */ /* 0x001fe20000000026 */
[----:B------:R-:W0:Y:S07]  /*6ed0*/  F2F.F64.F32 R38, R40 ;  /* 0x0000002800267310 */ /* 0x000e2e0000201800 */
[----:B-1----:R-:W-:Y:S01]  /*6ee0*/  DADD R32, R32, R34 ;  /* 0x0000000020207229 */ /* 0x002fe20000000022 */
[----:B------:R-:W-:Y:S07]  /*6ef0*/  F2F.F64.F32 R36, R36 ;  /* 0x0000002400247310 */ /* 0x000fee0000201800 */
[----:B0-----:R-:W-:Y:S01]  /*6f00*/  DADD R32, R32, R38 ;  /* 0x0000000020207229 */ /* 0x001fe20000000026 */
[----:B------:R0:W1:Y:S08]  /*6f10*/  F2F.F64.F32 R34, R31 ;  /* 0x0000001f00227310 */ /* 0x0000700000201800 */
[----:B------:R-:W2:Y:S01]  /*6f20*/  F2F.F64.F32 R38, R30 ;  /* 0x0000001e00267310 */ /* 0x000ea20000201800 */
[----:B0-----:R-:W-:-:S04]  /*6f30*/  LOP3.LUT R31, R6, 0xfffffff0, RZ, 0xc0, !PT ;  /* 0xfffffff0061f7812 */ /* 0x001fc800078ec0ff */
[----:B------:R-:W-:Y:S01]  /*6f40*/  ISETP.NE.AND P0, PT, R8, R31, PT ;  /* 0x0000001f0800720c */ /* 0x000fe20003f05270 */
[----:B-1----:R-:W-:Y:S02]  /*6f50*/  DADD R34, R32, R34 ;  /* 0x0000000020227229 */ /* 0x002fe40000000022 */
[----:B------:R-:W0:Y:S06]  /*6f60*/  F2F.F64.F32 R32, R29 ;  /* 0x0000001d00207310 */ /* 0x000e2c0000201800 */
[----:B--2---:R-:W-:Y:S02]  /*6f70*/  DADD R34, R34, R38 ;  /* 0x0000000022227229 */ /* 0x004fe40000000026 */
[----:B------:R-:W1:Y:S06]  /*6f80*/  F2F.F64.F32 R38, R28 ;  /* 0x0000001c00267310 */ /* 0x000e6c0000201800 */
[----:B0-----:R-:W-:-:S08]  /*6f90*/  DADD R32, R34, R32 ;  /* 0x0000000022207229 */ /* 0x001fd00000000020 */
[----:B-1----:R-:W-:-:S08]  /*6fa0*/  DADD R32, R32, R38 ;  /* 0x0000000020207229 */ /* 0x002fd00000000026 */
[----:B------:R-:W-:Y:S01]  /*6fb0*/  DADD R32, R32, R36 ;  /* 0x0000000020207229 */ /* 0x000fe20000000024 */
[----:B------:R-:W-:Y:S10]  /*6fc0*/  @P0 BRA `(.L_x_114) ;  /* 0xfffffff800e00947 */ /* 0x000ff4000383ffff */
.L_x_113:
[----:B------:R-:W-:Y:S05]  /*6fd0*/  BSYNC.RECONVERGENT B2 ;  /* 0x0000000000027941 */ /* 0x000fea0003800200 */
.L_x_112:
[----:B------:R-:W-:Y:S04]  /*6fe0*/  BSSY.RECONVERGENT B2, `(.L_x_115) ;  /* 0x000005a000027945 */ /* 0x000fe80003800200 */
[----:B------:R-:W-:Y:S05]  /*6ff0*/  @!P1 BRA `(.L_x_116) ;  /* 0x0000000400609947 */ /* 0x000fea0003800000 */
[----:B------:R-:W-:Y:S01]  /*7000*/  ISETP.GE.U32.AND P0, PT, R7, 0x8, PT ;  /* 0x000000080700780c */ /* 0x000fe20003f06070 */
[----:B------:R-:W-:Y:S01]  /*7010*/  BSSY.RECONVERGENT B3, `(.L_x_117) ;  /* 0x0000028000037945 */ /* 0x000fe20003800200 */
[----:B------:R-:W-:-:S04]  /*7020*/  LOP3.LUT R41, R6, 0x7, RZ, 0xc0, !PT ;  /* 0x0000000706297812 */ /* 0x000fc800078ec0ff */
[----:B------:R-:W-:-:S07]  /*7030*/  ISETP.NE.AND P1, PT, R41, RZ, PT ;  /* 0x000000ff2900720c */ /* 0x000fce0003f25270 */
[----:B------:R-:W-:Y:S06]  /*7040*/  @!P0 BRA `(.L_x_118) ;  /* 0x0000000000908947 */ /* 0x000fec0003800000 */
[----:B------:R-:W0:Y:S08]  /*7050*/  LDC R37, c[0x0][0x3a0] ;  /* 0x0000e800ff257b82 */ /* 0x000e300000000800 */
[----:B------:R-:W1:Y:S01]  /*7060*/  LDC.64 R28, c[0x0][0x388] ;  /* 0x0000e200ff1c7b82 */ /* 0x000e620000000a00 */
[----:B0-----:R-:W-:-:S04]  /*7070*/  IMAD R7, R9, R37, R46 ;  /* 0x0000002509077224 */ /* 0x001fc800078e022e */
[----:B-1----:R-:W-:-:S05]  /*7080*/  IMAD.WIDE R28, R7, 0x4, R28 ;  /* 0x00000004071c7825 */ /* 0x002fca00078e021c */
[----:B------:R-:W2:Y:S01]  /*7090*/  LDG.E.CONSTANT R49, desc[UR12][R28.64] ;  /* 0x0000000c1c317981 */ /* 0x000ea2000c1e9900 */
[----:B------:R-:W-:-:S05]  /*70a0*/  IMAD.WIDE R30, R37, 0x4, R28 ;  /* 0x00000004251e7825 */ /* 0x000fca00078e021c */
[----:B------:R2:W3:Y:S01]  /*70b0*/  LDG.E.CONSTANT R48, desc[UR12][R30.64] ;  /* 0x0000000c1e307981 */ /* 0x0004e2000c1e9900 */
[----:B------:R-:W-:-:S05]  /*70c0*/  IMAD.WIDE R50, R37, 0x4, R30 ;  /* 0x0000000425327825 */ /* 0x000fca00078e021e */
[----:B------:R-:W4:Y:S01]  /*70d0*/  LDG.E.CONSTANT R47, desc[UR12][R50.64] ;  /* 0x0000000c322f7981 */ /* 0x000f22000c1e9900 */
        /* <DEDUP_REMOVED lines=27> */
.L_x_118:
[----:B------:R-:W-:Y:S05]  /*7290*/  BSYNC.RECONVERGENT B3 ;  /* 0x0000000000037941 */ /* 0x000fea0003800200 */
.L_x_117:
        /* <DEDUP_REMOVED lines=26> */
.L_x_120:
[----:B------:R-:W-:Y:S05]  /*7440*/  BSYNC.RECONVERGENT B3 ;  /* 0x0000000000037941 */ /* 0x000fea0003800200 */
.L_x_119:
        /* <DEDUP_REMOVED lines=19> */
.L_x_116:
[----:B------:R-:W-:Y:S05]  /*7580*/  BSYNC.RECONVERGENT B2 ;  /* 0x0000000000027941 */ /* 0x000fea0003800200 */
.L_x_115:
[----:B------:R-:W-:-:S11]  /*7590*/  DADD R14, R14, R32 ;  /* 0x000000000e0e7229 */ /* 0x000fd60000000020 */
.L_x_111:
[----:B------:R-:W-:Y:S05]  /*75a0*/  BSYNC.RECONVERGENT B0 ;  /* 0x0000000000007941 */ /* 0x000fea0003800200 */
.L_x_110:
        /* <DEDUP_REMOVED lines=21> */
.L_x_122:
[----:B------:R-:W-:Y:S05]  /*7700*/  BSYNC.RECONVERGENT B2 ;  /* 0x0000000000027941 */ /* 0x000fea0003800200 */
.L_x_121:
[----:B------:R-:W0:Y:S01]  /*7710*/  LDCU UR5, c[0x0][0x3a0] ;  /* 0x00007400ff0577ac */ /* 0x000e220008000800 */
[----:B------:R-:W1:Y:S01]  /*7720*/  LDC.64 R6, c[0x0][0x388] ;  /* 0x0000e200ff067b82 */ /* 0x000e620000000a00 */
[----:B0-----:R-:W-:Y:S01]  /*7730*/  IMAD.U32 R5, RZ, RZ, UR5 ;  /* 0x00000005ff057e24 */ /* 0x001fe2000f8e00ff */
[----:B------:R-:W0:Y:S03]  /*7740*/  LDCU UR5, c[0x0][0x3b0] ;  /* 0x00007600ff0577ac */ /* 0x000e260008000800 */
[----:B------:R-:W-:-:S04]  /*7750*/  IMAD R4, R5, UR4, R46 ;  /* 0x0000000405047c24 */ /* 0x000fc8000f8e022e */
[----:B-1----:R-:W-:-:S06]  /*7760*/  IMAD.WIDE R6, R4, 0x4, R6 ;  /* 0x0000000404067825 */ /* 0x002fcc00078e0206 */
[----:B------:R-:W2:Y:S01]  /*7770*/  LDG.E.CONSTANT R6, desc[UR12][R6.64] ;  /* 0x0000000c06067981 */ /* 0x000ea2000c1e9900 */
[----:B------:R-:W-:Y:S01]  /*7780*/  ISETP.LE.AND P0, PT, R0, UR4, PT ;  /* 0x0000000400007c0c */ /* 0x000fe2000bf03270 */
[----:B------:R-:W-:Y:S01]  /*7790*/  UMOV UR14, 0x47ae147b ;  /* 0x47ae147b000e7882 */ /* 0x000fe20000000000 */
[----:B------:R-:W-:Y:S01]  /*77a0*/  UMOV UR15, 0x3f847ae1 ;  /* 0x3f847ae1000f7882 */ /* 0x000fe20000000000 */
[----:B0-----:R-:W0:Y:S02]  /*77b0*/  F2F.F64.F32 R14, UR5 ;  /* 0x00000005000e7d10 */ /* 0x001e240008201800 */
[----:B0-----:R-:W-:-:S06]  /*77c0*/  DMUL R10, R14, R10 ;  /* 0x0000000a0e0a7228 */ /* 0x001fcc0000000000 */
[----:B--2---:R-:W0:Y:S02]  /*77d0*/  F2F.F64.F32 R8, R6 ;  /* 0x0000000600087310 */ /* 0x004e240000201800 */
[----:B0-----:R-:W-:-:S08]  /*77e0*/  DFMA R8, R40, -UR14, R8 ;  /* 0x8000000e28087c2b */ /* 0x001fd00008000008 */
[----:B------:R-:W-:Y:S01]  /*77f0*/  DFMA R10, R12, R10, R8 ;  /* 0x0000000a0c0a722b */ /* 0x000fe20000000008 */
[----:B------:R-:W-:Y:S10]  /*7800*/  @!P0 BRA `(.L_x_67) ;  /* 0x0000000000708947 */ /* 0x000ff40003800000 */
[----:B------:R-:W-:Y:S01]  /*7810*/  UISETP.GT.AND UP0, UPT, UR18, 0x3, UPT ;  /* 0x000000031200788c */ /* 0x000fe2000bf04270 */
[----:B------:R-:W-:Y:S01]  /*7820*/  PLOP3.LUT P0, PT, PT, PT, PT, 0x80, 0x8 ;  /* 0x000000000008781c */ /* 0x000fe20003f0f070 */
[----:B------:R-:W-:Y:S01]  /*7830*/  UIADD3 UR5, UPT, UPT, -UR18, UR4, URZ ;  /* 0x0000000412057290 */ /* 0x000fe2000fffe1ff */
[----:B------:R-:W-:-:S05]  /*7840*/  CS2R R6, SRZ ;  /* 0x0000000000067805 */ /* 0x000fca000001ff00 */
[----:B------:R-:W-:Y:S01]  /*7850*/  IMAD.U32 R5, RZ, RZ, UR5 ;  /* 0x00000005ff057e24 */ /* 0x000fe2000f8e00ff */
[----:B------:R-:W-:Y:S06]  /*7860*/  BRA.U !UP0, `(.L_x_123) ;  /* 0x0000000108247547 */ /* 0x000fec000b800000 */
[----:B------:R-:W-:Y:S01]  /*7870*/  PLOP3.LUT P0, PT, PT, PT, PT, 0x8, 0x80 ;  /* 0x000000000080781c */ /* 0x000fe20003f0e170 */
[----:B------:R-:W-:-:S12]  /*7880*/  UIADD3 UR5, UPT, UPT, UR4, -0x3, URZ ;  /* 0xfffffffd04057890 */ /* 0x000fd8000fffe0ff */
.L_x_124:
[----:B------:R-:W-:Y:S01]  /*7890*/  DADD R6, R10, R6 ;  /* 0x000000000a067229 */ /* 0x000fe20000000006 */
[----:B------:R-:W-:-:S05]  /*78a0*/  VIADD R5, R5, 0x4 ;  /* 0x0000000405057836 */ /* 0x000fca0000000000 */
[----:B------:R-:W-:Y:S02]  /*78b0*/  ISETP.GE.AND P1, PT, R5, UR5, PT ;  /* 0x0000000505007c0c */ /* 0x000fe4000bf26270 */
[----:B------:R-:W-:-:S08]  /*78c0*/  DADD R6, R10, R6 ;  /* 0x000000000a067229 */ /* 0x000fd00000000006 */
[----:B------:R-:W-:-:S08]  /*78d0*/  DADD R6, R10, R6 ;  /* 0x000000000a067229 */ /* 0x000fd00000000006 */
[----:B------:R-:W-:Y:S01]  /*78e0*/  DADD R6, R10, R6 ;  /* 0x000000000a067229 */ /* 0x000fe20000000006 */
[----:B------:R-:W-:Y:S10]  /*78f0*/  @!P1 BRA `(.L_x_124) ;  /* 0xfffffffc00e49947 */ /* 0x000ff4000383ffff */
.L_x_123:
[----:B------:R-:W-:-:S04]  /*7900*/  IADD3 R8, PT, PT, -R5, UR4, RZ ;  /* 0x0000000405087c10 */ /* 0x000fc8000fffe1ff */
[----:B------:R-:W-:-:S13]  /*7910*/  ISETP.GT.AND P1, PT, R8, 0x1, PT ;  /* 0x000000010800780c */ /* 0x000fda0003f24270 */
[----:B------:R-:W-:Y:S01]  /*7920*/  @P1 VIADD R5, R5, 0x2 ;  /* 0x0000000205051836 */ /* 0x000fe20000000000 */
[----:B------:R-:W-:Y:S01]  /*7930*/  @P1 PLOP3.LUT P0, PT, PT, PT, PT, 0x8, 0x80 ;  /* 0x000000000080181c */ /* 0x000fe20003f0e170 */
[----:B------:R-:W-:-:S03]  /*7940*/  @P1 DADD R8, R10, R6 ;  /* 0x000000000a081229 */ /* 0x000fc60000000006 */
[----:B------:R-:W-:-:S05]  /*7950*/  ISETP.LT.OR P0, PT, R5, UR4, P0 ;  /* 0x0000000405007c0c */ /* 0x000fca0008701670 */
[C---:B------:R-:W-:Y:S02]  /*7960*/  @P1 DADD R6, R10.reuse, R8 ;  /* 0x000000000a061229 */ /* 0x040fe40000000008 */
[----:B------:R-:W0:Y:S06]  /*7970*/  LDC.64 R8, c[0x0][0x3b8] ;  /* 0x0000ee00ff087b82 */ /* 0x000e2c0000000a00 */
[----:B------:R-:W-:-:S08]  /*7980*/  @P0 DADD R6, R10, R6 ;  /* 0x000000000a060229 */ /* 0x000fd00000000006 */
[----:B------:R-:W-:-:S10]  /*7990*/  DMUL R6, R6, UR8 ;  /* 0x0000000806067c28 */ /* 0x000fd40008000000 */
[----:B------:R-:W1:Y:S01]  /*79a0*/  F2F.F32.F64 R7, R6 ;  /* 0x0000000600077310 */ /* 0x000e620000301000 */
[----:B0-----:R-:W-:-:S05]  /*79b0*/  IMAD.WIDE R4, R4, 0x4, R8 ;  /* 0x0000000404047825 */ /* 0x001fca00078e0208 */
[----:B-1----:R0:W-:Y:S02]  /*79c0*/  STG.E desc[UR12][R4.64], R7 ;  /* 0x0000000704007986 */ /* 0x0021e4000c10190c */
.L_x_67:
[----:B------:R-:W-:Y:S05]  /*79d0*/  BSYNC.RECONVERGENT B1 ;  /* 0x0000000000017941 */ /* 0x000fea0003800200 */
.L_x_66:
[----:B------:R-:W1:Y:S01]  /*79e0*/  LDCU UR5, c[0x0][0x3a4] ;  /* 0x00007480ff0577ac */ /* 0x000e620008000800 */
[----:B------:R-:W-:Y:S01]  /*79f0*/  VIADD R2, R2, 0x1 ;  /* 0x0000000102027836 */ /* 0x000fe20000000000 */
[----:B------:R-:W-:-:S04]  /*7a00*/  UIADD3 UR4, UPT, UPT, UR4, 0x1, URZ ;  /* 0x0000000104047890 */ /* 0x000fc8000fffe0ff */
[----:B-1----:R-:W-:-:S09]  /*7a10*/  UISETP.NE.AND UP0, UPT, UR4, UR5, UPT ;  /* 0x000000050400728c */ /* 0x002fd2000bf05270 */
[----:B------:R-:W-:Y:S05]  /*7a20*/  BRA.U UP0, `(.L_x_125) ;  /* 0xffffffcd00107547 */ /* 0x000fea000b83ffff */
.L_x_2:
[----:B------:R-:W-:-:S04]  /*7a30*/  VIMNMX R0, PT, PT, R0, UR5, PT ;  /* 0x0000000500007c48 */ /* 0x000fc8000bfe0100 */
[----:B------:R-:W-:-:S13]  /*7a40*/  ISETP.GE.AND P0, PT, R0, 0x1, PT ;  /* 0x000000010000780c */ /* 0x000fda0003f06270 */
[----:B------:R-:W-:Y:S05]  /*7a50*/  @!P0 EXIT ;  /* 0x000000000000894d */ /* 0x000fea0003800000 */
[C---:B------:R-:W-:Y:S01]  /*7a60*/  ISETP.GE.U32.AND P0, PT, R0.reuse, 0x8, PT ;  /* 0x000000080000780c */ /* 0x040fe20003f06070 */
[----:B------:R-:W-:Y:S01]  /*7a70*/  BSSY.RECONVERGENT B0, `(.L_x_126) ;  /* 0x000001f000007945 */ /* 0x000fe20003800200 */
[----:B------:R-:W-:Y:S01]  /*7a80*/  LOP3.LUT R22, R0, 0x7, RZ, 0xc0, !PT ;  /* 0x0000000700167812 */ /* 0x000fe200078ec0ff */
[----:B------:R-:W-:-:S03]  /*7a90*/  IMAD.MOV.U32 R21, RZ, RZ, RZ ;  /* 0x000000ffff157224 */ /* 0x000fc600078e00ff */
[----:B------:R-:W-:-:S07]  /*7aa0*/  ISETP.NE.AND P1, PT, R22, RZ, PT ;  /* 0x000000ff1600720c */ /* 0x000fce0003f25270 */
[----:B------:R-:W-:Y:S06]  /*7ab0*/  @!P0 BRA `(.L_x_127) ;  /* 0x0000000000688947 */ /* 0x000fec0003800000 */
[----:B------:R-:W2:Y:S01]  /*7ac0*/  LDC R27, c[0x0][0x3a0] ;  /* 0x0000e800ff1b7b82 */ /* 0x000ea20000000800 */
[----:B------:R-:W-:Y:S01]  /*7ad0*/  LOP3.LUT R21, R0, 0x7ffffff8, RZ, 0xc0, !PT ;  /* 0x7ffffff800157812 */ /* 0x000fe200078ec0ff */
[----:B------:R-:W-:-:S04]  /*7ae0*/  IMAD.MOV.U32 R23, RZ, RZ, R46 ;  /* 0x000000ffff177224 */ /* 0x000fc800078e002e */
[----:B------:R-:W-:Y:S02]  /*7af0*/  IMAD.MOV R20, RZ, RZ, -R21 ;  /* 0x000000ffff147224 */ /* 0x000fe400078e0a15 */
[----:B------:R-:W3:Y:S05]  /*7b00*/  LDC.64 R18, c[0x0][0x3b8] ;  /* 0x0000ee00ff127b82 */ /* 0x000eea0000000a00 */
.L_x_128:
[----:B0--34-:R-:W-:-:S04]  /*7b10*/  IMAD.WIDE R2, R23, 0x4, R18 ;  /* 0x0000000417027825 */ /* 0x019fc800078e0212 */
[----:B------:R-:W-:Y:S02]  /*7b20*/  IMAD.MOV.U32 R25, RZ, RZ, 0x7fffffff ;  /* 0x7fffffffff197424 */ /* 0x000fe400078e00ff */
[----:B-12---:R-:W-:-:S03]  /*7b30*/  IMAD.WIDE R4, R27, 0x4, R2 ;  /* 0x000000041b047825 */ /* 0x006fc600078e0202 */
[----:B------:R4:W-:Y:S01]  /*7b40*/  STG.E desc[UR12][R2.64], R25 ;  /* 0x0000001902007986 */ /* 0x0009e2000c10190c */
[----:B------:R-:W-:Y:S02]  /*7b50*/  VIADD R20, R20, 0x8 ;  /* 0x0000000814147836 */ /* 0x000fe40000000000 */
[C---:B------:R-:W-:Y:S01]  /*7b60*/  IMAD.WIDE R6, R27.reuse, 0x4, R4 ;  /* 0x000000041b067825 */ /* 0x040fe200078e0204 */
[----:B------:R4:W-:Y:S02]  /*7b70*/  STG.E desc[UR12][R4.64], R25 ;  /* 0x0000001904007986 */ /* 0x0009e4000c10190c */
[----:B------:R-:W-:Y:S01]  /*7b80*/  ISETP.NE.AND P0, PT, R20, RZ, PT ;  /* 0x000000ff1400720c */ /* 0x000fe20003f05270 */
[C---:B------:R-:W-:Y:S01]  /*7b90*/  IMAD R23, R27.reuse, 0x8, R23 ;  /* 0x000000081b177824 */ /* 0x040fe200078e0217 */
[----:B------:R4:W-:Y:S01]  /*7ba0*/  STG.E desc[UR12][R6.64], R25 ;  /* 0x0000001906007986 */ /* 0x0009e2000c10190c */
[----:B------:R-:W-:-:S05]  /*7bb0*/  IMAD.WIDE R8, R27, 0x4, R6 ;  /* 0x000000041b087825 */ /* 0x000fca00078e0206 */
        /* <DEDUP_REMOVED lines=9> */
[----:B------:R-:W-:Y:S05]  /*7c50*/  @P0 BRA `(.L_x_128) ;  /* 0xfffffffc00ac0947 */ /* 0x000fea000383ffff */
.L_x_127:
[----:B------:R-:W-:Y:S05]  /*7c60*/  BSYNC.RECONVERGENT B0 ;  /* 0x0000000000007941 */ /* 0x000fea0003800200 */
.L_x_126:
[----:B------:R-:W-:Y:S05]  /*7c70*/  @!P1 EXIT ;  /* 0x000000000000994d */ /* 0x000fea0003800000 */
[----:B------:R-:W-:Y:S01]  /*7c80*/  ISETP.GE.U32.AND P0, PT, R22, 0x4, PT ;  /* 0x000000041600780c */ /* 0x000fe20003f06070 */
[----:B------:R-:W-:Y:S01]  /*7c90*/  BSSY.RECONVERGENT B0, `(.L_x_129) ;  /* 0x0000011000007945 */ /* 0x000fe20003800200 */
[----:B----4-:R-:W-:-:S04]  /*7ca0*/  LOP3.LUT R10, R0, 0x3, RZ, 0xc0, !PT ;  /* 0x00000003000a7812 */ /* 0x010fc800078ec0ff */
[----:B------:R-:W-:-:S07]  /*7cb0*/  ISETP.NE.AND P1, PT, R10, RZ, PT ;  /* 0x000000ff0a00720c */ /* 0x000fce0003f25270 */
[----:B------:R-:W-:Y:S06]  /*7cc0*/  @!P0 BRA `(.L_x_130) ;  /* 0x0000000000348947 */ /* 0x000fec0003800000 */
[----:B------:R-:W1:Y:S01]  /*7cd0*/  LDC R9, c[0x0][0x3a0] ;  /* 0x0000e800ff097b82 */ /* 0x000e620000000800 */
[----:B------:R-:W-:-:S07]  /*7ce0*/  IMAD.MOV.U32 R11, RZ, RZ, 0x7fffffff ;  /* 0x7fffffffff0b7424 */ /* 0x000fce00078e00ff */
[----:B0-----:R-:W0:Y:S01]  /*7cf0*/  LDC.64 R2, c[0x0][0x3b8] ;  /* 0x0000ee00ff027b82 */ /* 0x001e220000000a00 */
[C---:B-1----:R-:W-:Y:S02]  /*7d00*/  IMAD R5, R21.reuse, R9, R46 ;  /* 0x0000000915057224 */ /* 0x042fe400078e022e */
[----:B------:R-:W-:Y:S02]  /*7d10*/  VIADD R21, R21, 0x4 ;  /* 0x0000000415157836 */ /* 0x000fe40000000000 */
[----:B0-----:R-:W-:-:S05]  /*7d20*/  IMAD.WIDE R2, R5, 0x4, R2 ;  /* 0x0000000405027825 */ /* 0x001fca00078e0202 */
[----:B------:R2:W-:Y:S01]  /*7d30*/  STG.E desc[UR12][R2.64], R11 ;  /* 0x0000000b02007986 */ /* 0x0005e2000c10190c */
[----:B------:R-:W-:-:S05]  /*7d40*/  IMAD.WIDE R4, R9, 0x4, R2 ;  /* 0x0000000409047825 */ /* 0x000fca00078e0202 */
[----:B------:R2:W-:Y:S01]  /*7d50*/  STG.E desc[UR12][R4.64], R11 ;  /* 0x0000000b04007986 */ /* 0x0005e2000c10190c */
[----:B------:R-:W-:-:S05]  /*7d60*/  IMAD.WIDE R6, R9, 0x4, R4 ;  /* 0x0000000409067825 */ /* 0x000fca00078e0204 */
[----:B------:R2:W-:Y:S01]  /*7d70*/  STG.E desc[UR12][R6.64], R11 ;  /* 0x0000000b06007986 */ /* 0x0005e2000c10190c */
[----:B------:R-:W-:-:S05]  /*7d80*/  IMAD.WIDE R8, R9, 0x4, R6 ;  /* 0x0000000409087825 */ /* 0x000fca00078e0206 */
[----:B------:R2:W-:Y:S02]  /*7d90*/  STG.E desc[UR12][R8.64], R11 ;  /* 0x0000000b08007986 */ /* 0x0005e4000c10190c */
.L_x_130:
[----:B------:R-:W-:Y:S05]  /*7da0*/  BSYNC.RECONVERGENT B0 ;  /* 0x0000000000007941 */ /* 0x000fea0003800200 */
.L_x_129:
[----:B------:R-:W-:Y:S05]  /*7db0*/  @!P1 EXIT ;  /* 0x000000000000994d */ /* 0x000fea0003800000 */
[----:B------:R-:W-:Y:S01]  /*7dc0*/  ISETP.NE.AND P0, PT, R10, 0x1, PT ;  /* 0x000000010a00780c */ /* 0x000fe20003f05270 */
[----:B------:R-:W-:Y:S01]  /*7dd0*/  BSSY.RECONVERGENT B0, `(.L_x_131) ;  /* 0x000000d000007945 */ /* 0x000fe20003800200 */
[----:B------:R-:W-:-:S04]  /*7de0*/  LOP3.LUT R0, R0, 0x1, RZ, 0xc0, !PT ;  /* 0x0000000100007812 */ /* 0x000fc800078ec0ff */
[----:B------:R-:W-:-:S07]  /*7df0*/  ISETP.NE.U32.AND P1, PT, R0, 0x1, PT ;  /* 0x000000010000780c */ /* 0x000fce0003f25070 */
[----:B------:R-:W-:Y:S06]  /*7e00*/  @!P0 BRA `(.L_x_132) ;  /* 0x0000000000248947 */ /* 0x000fec0003800000 */
[----:B012---:R-:W0:Y:S08]  /*7e10*/  LDC R5, c[0x0][0x3a0] ;  /* 0x0000e800ff057b82 */ /* 0x007e300000000800 */
[----:B------:R-:W1:Y:S01]  /*7e20*/  LDC.64 R2, c[0x0][0x3b8] ;  /* 0x0000ee00ff027b82 */ /* 0x000e620000000a00 */
[C---:B0-----:R-:W-:Y:S02]  /*7e30*/  IMAD R7, R21.reuse, R5, R46 ;  /* 0x0000000515077224 */ /* 0x041fe400078e022e */
[----:B------:R-:W-:-:S02]  /*7e40*/  VIADD R21, R21, 0x2 ;  /* 0x0000000215157836 */ /* 0x000fc40000000000 */
[----:B-1----:R-:W-:-:S04]  /*7e50*/  IMAD.WIDE R2, R7, 0x4, R2 ;  /* 0x0000000407027825 */ /* 0x002fc800078e0202 */
[----:B------:R-:W-:Y:S02]  /*7e60*/  IMAD.MOV.U32 R7, RZ, RZ, 0x7fffffff ;  /* 0x7fffffffff077424 */ /* 0x000fe400078e00ff */
[----:B------:R-:W-:-:S03]  /*7e70*/  IMAD.WIDE R4, R5, 0x4, R2 ;  /* 0x0000000405047825 */ /* 0x000fc600078e0202 */
[----:B------:R3:W-:Y:S04]  /*7e80*/  STG.E desc[UR12][R2.64], R7 ;  /* 0x0000000702007986 */ /* 0x0007e8000c10190c */
[----:B------:R3:W-:Y:S02]  /*7e90*/  STG.E desc[UR12][R4.64], R7 ;  /* 0x0000000704007986 */ /* 0x0007e4000c10190c */
.L_x_132:
[----:B------:R-:W-:Y:S05]  /*7ea0*/  BSYNC.RECONVERGENT B0 ;  /* 0x0000000000007941 */ /* 0x000fea0003800200 */
.L_x_131:
[----:B------:R-:W-:Y:S05]  /*7eb0*/  @P1 EXIT ;  /* 0x000000000000194d */ /* 0x000fea0003800000 */
[----:B0-23--:R-:W0:Y:S01]  /*7ec0*/  LDC.64 R2, c[0x0][0x3b8] ;  /* 0x0000ee00ff027b82 */ /* 0x00de220000000a00 */
[----:B------:R-:W2:Y:S01]  /*7ed0*/  LDCU UR4, c[0x0][0x3a0] ;  /* 0x00007400ff0477ac */ /* 0x000ea20008000800 */
[----:B-1----:R-:W-:Y:S02]  /*7ee0*/  IMAD.MOV.U32 R5, RZ, RZ, 0x7fffffff ;  /* 0x7fffffffff057424 */ /* 0x002fe400078e00ff */
[----:B--2---:R-:W-:-:S04]  /*7ef0*/  IMAD R21, R21, UR4, R46 ;  /* 0x0000000415157c24 */ /* 0x004fc8000f8e022e */
[----:B0-----:R-:W-:-:S05]  /*7f00*/  IMAD.WIDE R2, R21, 0x4, R2 ;  /* 0x0000000415027825 */ /* 0x001fca00078e0202 */
[----:B------:R-:W-:Y:S01]  /*7f10*/  STG.E desc[UR12][R2.64], R5 ;  /* 0x0000000502007986 */ /* 0x000fe2000c10190c */
[----:B------:R-:W-:Y:S05]  /*7f20*/  EXIT ;  /* 0x000000000000794d */ /* 0x000fea0003800000 */
        .weak           $__internal_0_$__cuda_sm20_dblrcp_rn_slowpath_v3
        .type           $__internal_0_$__cuda_sm20_dblrcp_rn_slowpath_v3,@function
        .size           $__internal_0_$__cuda_sm20_dblrcp_rn_slowpath_v3,($__internal_1_$__cuda_sm20_div_rn_f64_full - $__internal_0_$__cuda_sm20_dblrcp_rn_slowpath_v3)
$__internal_0_$__cuda_sm20_dblrcp_rn_slowpath_v3:
[----:B------:R-:W-:-:S14]  /*7f30*/  DSETP.GTU.AND P0, PT, |R8|, +INF , PT ;  /* 0x7ff000000800742a */ /* 0x000fdc0003f0c200 */
[----:B------:R-:W-:Y:S05]  /*7f40*/  @P0 BRA `(.L_x_133) ;  /* 0x0000000000900947 */ /* 0x000fea0003800000 */
[----:B------:R-:W-:-:S05]  /*7f50*/  LOP3.LUT R5, R9, 0x7fffffff, RZ, 0xc0, !PT ;  /* 0x7fffffff09057812 */ /* 0x000fca00078ec0ff */
[----:B------:R-:W-:-:S05]  /*7f60*/  VIADD R2, R5, 0xffffffff ;  /* 0xffffffff05027836 */ /* 0x000fca0000000000 */
[----:B------:R-:W-:-:S13]  /*7f70*/  ISETP.GE.U32.AND P0, PT, R2, 0x7fefffff, PT ;  /* 0x7fefffff0200780c */ /* 0x000fda0003f06070 */
[----:B------:R-:W-:Y:S01]  /*7f80*/  @P0 IMAD.MOV.U32 R2, RZ, RZ, RZ ;  /* 0x000000ffff020224 */ /* 0x000fe200078e00ff */
[----:B------:R-:W-:-:S04]  /*7f90*/  @P0 LOP3.LUT R3, R9, 0x7ff00000, RZ, 0x3c, !PT ;  /* 0x7ff0000009030812 */ /* 0x000fc800078e3cff */
[----:B------:R-:W-:Y:S02]  /*7fa0*/  @P0 R2UR UR4, R2 ;  /* 0x00000000020402ca */ /* 0x000fe400000e0000 */
[----:B------:R-:W-:Y:S01]  /*7fb0*/  @P0 R2UR UR5, R3 ;  /* 0x00000000030502ca */ /* 0x000fe200000e0000 */
[----:B------:R-:W-:-:S14]  /*7fc0*/  @P0 BRA `(.L_x_134) ;  /* 0x0000000000800947 */ /* 0x000fdc0003800000 */
[----:B------:R-:W-:-:S13]  /*7fd0*/  ISETP.GE.U32.AND P0, PT, R5, 0x1000001, PT ;  /* 0x010000010500780c */ /* 0x000fda0003f06070 */
[----:B------:R-:W-:Y:S05]  /*7fe0*/  @!P0 BRA `(.L_x_135) ;  /* 0x00000000003c8947 */ /* 0x000fea0003800000 */
[----:B------:R-:W-:Y:S02]  /*7ff0*/  VIADD R3, R9, 0xc0200000 ;  /* 0xc020000009037836 */ /* 0x000fe40000000000 */
[----:B------:R-:W-:Y:S02]  /*8000*/  IMAD.MOV.U32 R2, RZ, RZ, R8 ;  /* 0x000000ffff027224 */ /* 0x000fe400078e0008 */
[----:B------:R-:W0:Y:S04]  /*8010*/  MUFU.RCP64H R5, R3 ;  /* 0x0000000300057308 */ /* 0x000e280000001800 */
[----:B0-----:R-:W-:-:S08]  /*8020*/  DFMA R6, -R2, R4, 1 ;  /* 0x3ff000000206742b */ /* 0x001fd00000000104 */
[----:B------:R-:W-:-:S08]  /*8030*/  DFMA R6, R6, R6, R6 ;  /* 0x000000060606722b */ /* 0x000fd00000000006 */
[----:B------:R-:W-:-:S08]  /*8040*/  DFMA R6, R4, R6, R4 ;  /* 0x000000060406722b */ /* 0x000fd00000000004 */
[----:B------:R-:W-:-:S08]  /*8050*/  DFMA R4, -R2, R6, 1 ;  /* 0x3ff000000204742b */ /* 0x000fd00000000106 */
[----:B------:R-:W-:-:S08]  /*8060*/  DFMA R4, R6, R4, R6 ;  /* 0x000000040604722b */ /* 0x000fd00000000006 */
[----:B------:R-:W-:-:S08]  /*8070*/  DMUL R4, R4, 2.2250738585072013831e-308 ;  /* 0x0010000004047828 */ /* 0x000fd00000000000 */
[----:B------:R-:W-:-:S08]  /*8080*/  DFMA R6, -R8, R4, 1 ;  /* 0x3ff000000806742b */ /* 0x000fd00000000104 */
[----:B------:R-:W-:-:S08]  /*8090*/  DFMA R6, R6, R6, R6 ;  /* 0x000000060606722b */ /* 0x000fd00000000006 */
[----:B------:R-:W-:-:S10]  /*80a0*/  DFMA R6, R4, R6, R4 ;  /* 0x000000060406722b */ /* 0x000fd40000000004 */
[----:B------:R-:W-:Y:S02]  /*80b0*/  R2UR UR4, R6 ;  /* 0x00000000060472ca */ /* 0x000fe400000e0000 */
[----:B------:R-:W-:Y:S01]  /*80c0*/  R2UR UR5, R7 ;  /* 0x00000000070572ca */ /* 0x000fe200000e0000 */
[----:B------:R-:W-:-:S14]  /*80d0*/  BRA `(.L_x_134) ;  /* 0x00000000003c7947 */ /* 0x000fdc0003800000 */
.L_x_135:
[----:B------:R-:W-:-:S06]  /*80e0*/  DMUL R2, R8, 8.11296384146066816958e+31 ;  /* 0x4690000008027828 */ /* 0x000fcc0000000000 */
[----:B------:R-:W0:Y:S02]  /*80f0*/  MUFU.RCP64H R5, R3 ;  /* 0x0000000300057308 */ /* 0x000e240000001800 */
[----:B0-----:R-:W-:-:S08]  /*8100*/  DFMA R6, -R2, R4, 1 ;  /* 0x3ff000000206742b */ /* 0x001fd00000000104 */
[----:B------:R-:W-:-:S08]  /*8110*/  DFMA R6, R6, R6, R6 ;  /* 0x000000060606722b */ /* 0x000fd00000000006 */
[----:B------:R-:W-:-:S08]  /*8120*/  DFMA R6, R4, R6, R4 ;  /* 0x000000060406722b */ /* 0x000fd00000000004 */
[----:B------:R-:W-:-:S08]  /*8130*/  DFMA R4, -R2, R6, 1 ;  /* 0x3ff000000204742b */ /* 0x000fd00000000106 */
[----:B------:R-:W-:-:S08]  /*8140*/  DFMA R4, R6, R4, R6 ;  /* 0x000000040604722b */ /* 0x000fd00000000006 */
[----:B------:R-:W-:-:S10]  /*8150*/  DMUL R4, R4, 8.11296384146066816958e+31 ;  /* 0x4690000004047828 */ /* 0x000fd40000000000 */
[----:B------:R-:W-:Y:S02]  /*8160*/  R2UR UR4, R4 ;  /* 0x00000000040472ca */ /* 0x000fe400000e0000 */
[----:B------:R-:W-:Y:S01]  /*8170*/  R2UR UR5, R5 ;  /* 0x00000000050572ca */ /* 0x000fe200000e0000 */
[----:B------:R-:W-:-:S14]  /*8180*/  BRA `(.L_x_134) ;  /* 0x0000000000107947 */ /* 0x000fdc0003800000 */
.L_x_133:
[----:B------:R-:W-:Y:S01]  /*8190*/  IMAD.MOV.U32 R2, RZ, RZ, R8 ;  /* 0x000000ffff027224 */ /* 0x000fe200078e0008 */
[----:B------:R-:W-:-:S04]  /*81a0*/  LOP3.LUT R3, R9, 0x80000, RZ, 0xfc, !PT ;  /* 0x0008000009037812 */ /* 0x000fc800078efcff */
[----:B------:R-:W-:Y:S02]  /*81b0*/  R2UR UR4, R2 ;  /* 0x00000000020472ca */ /* 0x000fe400000e0000 */
[----:B------:R-:W-:-:S15]  /*81c0*/  R2UR UR5, R3 ;  /* 0x00000000030572ca */ /* 0x000fde00000e0000 */
.L_x_134:
[----:B------:R-:W-:Y:S02]  /*81d0*/  IMAD.MOV.U32 R2, RZ, RZ, R0 ;  /* 0x000000ffff027224 */ /* 0x000fe400078e0000 */
[----:B------:R-:W-:-:S04]  /*81e0*/  IMAD.MOV.U32 R3, RZ, RZ, 0x0 ;  /* 0x00000000ff037424 */ /* 0x000fc800078e00ff */
[----:B------:R-:W-:Y:S05]  /*81f0*/  RET.REL.NODEC R2 `(avsl_many_series_one_param_f32) ;  /* 0xffffff7c02807950 */ /* 0x000fea0003c3ffff */
        .weak           $__internal_1_$__cuda_sm20_div_rn_f64_full
        .type           $__internal_1_$__cuda_sm20_div_rn_f64_full,@function
        .size           $__internal_1_$__cuda_sm20_div_rn_f64_full,(.L_x_233 - $__internal_1_$__cuda_sm20_div_rn_f64_full)
$__internal_1_$__cuda_sm20_div_rn_f64_full:
[----:B------:R-:W-:Y:S01]  /*8200*/  FSETP.GEU.AND P0, PT, |R31|, 1.469367938527859385e-39, PT ;  /* 0x001000001f00780b */ /* 0x000fe20003f0e200 */
[----:B------:R-:W-:Y:S01]  /*8210*/  IMAD.MOV.U32 R34, RZ, RZ, R32 ;  /* 0x000000ffff227224 */ /* 0x000fe200078e0020 */
[C---:B------:R-:W-:Y:S01]  /*8220*/  FSETP.GEU.AND P1, PT, |R35|.reuse, 1.469367938527859385e-39, PT ;  /* 0x001000002300780b */ /* 0x040fe20003f2e200 */
[----:B------:R-:W-:Y:S01]  /*8230*/  IMAD.MOV.U32 R41, RZ, RZ, 0x1ca00000 ;  /* 0x1ca00000ff297424 */ /* 0x000fe200078e00ff */
[----:B------:R-:W-:Y:S01]  /*8240*/  LOP3.LUT R33, R35, 0x800fffff, RZ, 0xc0, !PT ;  /* 0x800fffff23217812 */ /* 0x000fe200078ec0ff */
[----:B------:R-:W-:Y:S01]  /*8250*/  IMAD.MOV.U32 R52, RZ, RZ, 0x1 ;  /* 0x00000001ff347424 */ /* 0x000fe200078e00ff */
[----:B------:R-:W-:Y:S01]  /*8260*/  LOP3.LUT R40, R31, 0x7ff00000, RZ, 0xc0, !PT ;  /* 0x7ff000001f287812 */ /* 0x000fe200078ec0ff */
[----:B------:R-:W-:Y:S01]  /*8270*/  BSSY.RECONVERGENT B0, `(.L_x_136) ;  /* 0x0000050000007945 */ /* 0x000fe20003800200 */
[----:B------:R-:W-:Y:S02]  /*8280*/  LOP3.LUT R33, R33, 0x3ff00000, RZ, 0xfc, !PT ;  /* 0x3ff0000021217812 */ /* 0x000fe400078efcff */
[----:B------:R-:W-:Y:S01]  /*8290*/  LOP3.LUT R50, R35, 0x7ff00000, RZ, 0xc0, !PT ;  /* 0x7ff0000023327812 */ /* 0x000fe200078ec0ff */
[----:B------:R-:W-:-:S02]  /*82a0*/  IMAD.MOV.U32 R47, RZ, RZ, R40 ;  /* 0x000000ffff2f7224 */ /* 0x000fc400078e0028 */
[----:B------:R-:W-:Y:S01]  /*82b0*/  @!P0 LOP3.LUT R37, R35, 0x7ff00000, RZ, 0xc0, !PT ;  /* 0x7ff0000023258812 */ /* 0x000fe200078ec0ff */
[----:B------:R-:W-:Y:S01]  /*82c0*/  @!P0 IMAD.MOV.U32 R38, RZ, RZ, RZ ;  /* 0x000000ffff268224 */ /* 0x000fe200078e00ff */
[----:B------:R-:W-:Y:S01]  /*82d0*/  @!P1 DMUL R32, R34, 8.98846567431157953865e+307 ;  /* 0x7fe0000022209828 */ /* 0x000fe20000000000 */
[C---:B------:R-:W-:Y:S02]  /*82e0*/  ISETP.GE.U32.AND P3, PT, R40.reuse, R50, PT ;  /* 0x000000322800720c */ /* 0x040fe40003f66070 */
[----:B------:R-:W-:Y:S02]  /*82f0*/  @!P0 ISETP.GE.U32.AND P2, PT, R40, R37, PT ;  /* 0x000000252800820c */ /* 0x000fe40003f46070 */
[C---:B------:R-:W-:Y:S01]  /*8300*/  SEL R37, R41.reuse, 0x63400000, !P3 ;  /* 0x6340000029257807 */ /* 0x040fe20005800000 */
[----:B------:R-:W0:Y:S01]  /*8310*/  MUFU.RCP64H R53, R33 ;  /* 0x0000002100357308 */ /* 0x000e220000001800 */
[----:B------:R-:W-:Y:S02]  /*8320*/  @!P0 SEL R39, R41, 0x63400000, !P2 ;  /* 0x6340000029278807 */ /* 0x000fe40005000000 */
[----:B------:R-:W-:-:S02]  /*8330*/  LOP3.LUT R37, R37, 0x800fffff, R31, 0xf8, !PT ;  /* 0x800fffff25257812 */ /* 0x000fc400078ef81f */
[----:B------:R-:W-:Y:S02]  /*8340*/  @!P0 LOP3.LUT R36, R39, 0x80000000, R31, 0xf8, !PT ;  /* 0x8000000027248812 */ /* 0x000fe400078ef81f */
[----:B------:R-:W-:Y:S02]  /*8350*/  @!P1 LOP3.LUT R50, R33, 0x7ff00000, RZ, 0xc0, !PT ;  /* 0x7ff0000021329812 */ /* 0x000fe400078ec0ff */
[----:B------:R-:W-:Y:S01]  /*8360*/  @!P0 LOP3.LUT R39, R36, 0x100000, RZ, 0xfc, !PT ;  /* 0x0010000024278812 */ /* 0x000fe200078efcff */
[----:B------:R-:W-:-:S06]  /*8370*/  IMAD.MOV.U32 R36, RZ, RZ, R30 ;  /* 0x000000ffff247224 */ /* 0x000fcc00078e001e */
[----:B------:R-:W-:Y:S02]  /*8380*/  @!P0 DFMA R36, R36, 2, -R38 ;  /* 0x400000002424882b */ /* 0x000fe40000000826 */
[----:B0-----:R-:W-:-:S08]  /*8390*/  DFMA R38, R52, -R32, 1 ;  /* 0x3ff000003426742b */ /* 0x001fd00000000820 */
[----:B------:R-:W-:Y:S01]  /*83a0*/  DFMA R38, R38, R38, R38 ;  /* 0x000000262626722b */ /* 0x000fe20000000026 */
[----:B------:R-:W-:-:S05]  /*83b0*/  @!P0 LOP3.LUT R47, R37, 0x7ff00000, RZ, 0xc0, !PT ;  /* 0x7ff00000252f8812 */ /* 0x000fca00078ec0ff */
[----:B------:R-:W-:Y:S02]  /*83c0*/  VIADD R51, R47, 0xffffffff ;  /* 0xffffffff2f337836 */ /* 0x000fe40000000000 */
[----:B------:R-:W-:-:S03]  /*83d0*/  DFMA R52, R52, R38, R52 ;  /* 0x000000263434722b */ /* 0x000fc60000000034 */
[----:B------:R-:W-:Y:S01]  /*83e0*/  ISETP.GT.U32.AND P0, PT, R51, 0x7feffffe, PT ;  /* 0x7feffffe3300780c */ /* 0x000fe20003f04070 */
[----:B------:R-:W-:-:S04]  /*83f0*/  VIADD R51, R50, 0xffffffff ;  /* 0xffffffff32337836 */ /* 0x000fc80000000000 */
[----:B------:R-:W-:Y:S01]  /*8400*/  DFMA R54, R52, -R32, 1 ;  /* 0x3ff000003436742b */ /* 0x000fe20000000820 */
[----:B------:R-:W-:-:S07]  /*8410*/  ISETP.GT.U32.OR P0, PT, R51, 0x7feffffe, P0 ;  /* 0x7feffffe3300780c */ /* 0x000fce0000704470 */
[----:B------:R-:W-:-:S08]  /*8420*/  DFMA R54, R52, R54, R52 ;  /* 0x000000363436722b */ /* 0x000fd00000000034 */
[----:B------:R-:W-:-:S08]  /*8430*/  DMUL R52, R54, R36 ;  /* 0x0000002436347228 */ /* 0x000fd00000000000 */
[----:B------:R-:W-:-:S08]  /*8440*/  DFMA R38, R52, -R32, R36 ;  /* 0x800000203426722b */ /* 0x000fd00000000024 */
[----:B------:R-:W-:Y:S01]  /*8450*/  DFMA R38, R54, R38, R52 ;  /* 0x000000263626722b */ /* 0x000fe20000000034 */
[----:B------:R-:W-:Y:S10]  /*8460*/  @P0 BRA `(.L_x_137) ;  /* 0x00000000006c0947 */ /* 0x000ff40003800000 */
[----:B------:R-:W-:Y:S01]  /*8470*/  LOP3.LUT R31, R35, 0x7ff00000, RZ, 0xc0, !PT ;  /* 0x7ff00000231f7812 */ /* 0x000fe200078ec0ff */
[----:B------:R-:W-:-:S03]  /*8480*/  IMAD.MOV.U32 R50, RZ, RZ, RZ ;  /* 0x000000ffff327224 */ /* 0x000fc600078e00ff */
[CC--:B------:R-:W-:Y:S02]  /*8490*/  ISETP.GE.U32.AND P0, PT, R40.reuse, R31.reuse, PT ;  /* 0x0000001f2800720c */ /* 0x0c0fe40003f06070 */
[----:B------:R-:W-:Y:S02]  /*84a0*/  VIADDMNMX R30, R40, -R31, 0xb9600000, !PT ;  /* 0xb9600000281e7446 */ /* 0x000fe4000780091f */
[----:B------:R-:W-:Y:S02]  /*84b0*/  SEL R41, R41, 0x63400000, !P0 ;  /* 0x6340000029297807 */ /* 0x000fe40004000000 */
[----:B------:R-:W-:-:S05]  /*84c0*/  VIMNMX R30, PT, PT, R30, 0x46a00000, PT ;  /* 0x46a000001e1e7848 */ /* 0x000fca0003fe0100 */
[----:B------:R-:W-:-:S04]  /*84d0*/  IMAD.IADD R30, R30, 0x1, -R41 ;  /* 0x000000011e1e7824 */ /* 0x000fc800078e0a29 */
[----:B------:R-:W-:-:S06]  /*84e0*/  VIADD R51, R30, 0x7fe00000 ;  /* 0x7fe000001e337836 */ /* 0x000fcc0000000000 */
[----:B------:R-:W-:-:S10]  /*84f0*/  DMUL R40, R38, R50 ;  /* 0x0000003226287228 */ /* 0x000fd40000000000 */
[----:B------:R-:W-:-:S13]  /*8500*/  FSETP.GTU.AND P0, PT, |R41|, 1.469367938527859385e-39, PT ;  /* 0x001000002900780b */ /* 0x000fda0003f0c200 */
[----:B------:R-:W-:Y:S05]  /*8510*/  @P0 BRA `(.L_x_138) ;  /* 0x0000000000940947 */ /* 0x000fea0003800000 */
[----:B------:R-:W-:Y:S01]  /*8520*/  DFMA R32, R38, -R32, R36 ;  /* 0x800000202620722b */ /* 0x000fe20000000024 */
[----:B------:R-:W-:-:S09]  /*8530*/  IMAD.MOV.U32 R50, RZ, RZ, RZ ;  /* 0x000000ffff327224 */ /* 0x000fd200078e00ff */
[C---:B------:R-:W-:Y:S02]  /*8540*/  FSETP.NEU.AND P0, PT, R33.reuse, RZ, PT ;  /* 0x000000ff2100720b */ /* 0x040fe40003f0d000 */
[----:B------:R-:W-:-:S04]  /*8550*/  LOP3.LUT R34, R33, 0x80000000, R35, 0x48, !PT ;  /* 0x8000000021227812 */ /* 0x000fc800078e4823 */
[----:B------:R-:W-:-:S07]  /*8560*/  LOP3.LUT R51, R34, R51, RZ, 0xfc, !PT ;  /* 0x0000003322337212 */ /* 0x000fce00078efcff */
[----:B------:R-:W-:Y:S05]  /*8570*/  @!P0 BRA `(.L_x_138) ;  /* 0x00000000007c8947 */ /* 0x000fea0003800000 */
[----:B------:R-:W-:Y:S01]  /*8580*/  IMAD.MOV R33, RZ, RZ, -R30 ;  /* 0x000000ffff217224 */ /* 0x000fe200078e0a1e */
[----:B------:R-:W-:Y:S01]  /*8590*/  IADD3 R30, PT, PT, -R30, -0x43300000, RZ ;  /* 0xbcd000001e1e7810 */ /* 0x000fe20007ffe1ff */
[----:B------:R-:W-:-:S06]  /*85a0*/  IMAD.MOV.U32 R32, RZ, RZ, RZ ;  /* 0x000000ffff207224 */ /* 0x000fcc00078e00ff */
[----:B------:R-:W-:Y:S02]  /*85b0*/  DFMA R32, R40, -R32, R38 ;  /* 0x800000202820722b */ /* 0x000fe40000000026 */
[----:B------:R-:W-:-:S08]  /*85c0*/  DMUL.RP R38, R38, R50 ;  /* 0x0000003226267228 */ /* 0x000fd00000008000 */
[----:B------:R-:W-:Y:S02]  /*85d0*/  FSETP.NEU.AND P0, PT, |R33|, R30, PT ;  /* 0x0000001e2100720b */ /* 0x000fe40003f0d200 */
[----:B------:R-:W-:Y:S02]  /*85e0*/  LOP3.LUT R31, R39, R34, RZ, 0x3c, !PT ;  /* 0x00000022271f7212 */ /* 0x000fe400078e3cff */
[----:B------:R-:W-:Y:S02]  /*85f0*/  FSEL R40, R38, R40, !P0 ;  /* 0x0000002826287208 */ /* 0x000fe40004000000 */
[----:B------:R-:W-:Y:S01]  /*8600*/  FSEL R41, R31, R41, !P0 ;  /* 0x000000291f297208 */ /* 0x000fe20004000000 */
[----:B------:R-:W-:Y:S06]  /*8610*/  BRA `(.L_x_138) ;  /* 0x0000000000547947 */ /* 0x000fec0003800000 */
.L_x_137:
[----:B------:R-:W-:-:S14]  /*8620*/  DSETP.NAN.AND P0, PT, R30, R30, PT ;  /* 0x0000001e1e00722a */ /* 0x000fdc0003f08000 */
[----:B------:R-:W-:Y:S05]  /*8630*/  @P0 BRA `(.L_x_139) ;  /* 0x0000000000440947 */ /* 0x000fea0003800000 */
[----:B------:R-:W-:-:S14]  /*8640*/  DSETP.NAN.AND P0, PT, R34, R34, PT ;  /* 0x000000222200722a */ /* 0x000fdc0003f08000 */
[----:B------:R-:W-:Y:S05]  /*8650*/  @P0 BRA `(.L_x_140) ;  /* 0x0000000000300947 */ /* 0x000fea0003800000 */
[----:B------:R-:W-:Y:S01]  /*8660*/  ISETP.NE.AND P0, PT, R47, R50, PT ;  /* 0x000000322f00720c */ /* 0x000fe20003f05270 */
[----:B------:R-:W-:Y:S02]  /*8670*/  IMAD.MOV.U32 R40, RZ, RZ, 0x0 ;  /* 0x00000000ff287424 */ /* 0x000fe400078e00ff */
[----:B------:R-:W-:-:S10]  /*8680*/  IMAD.MOV.U32 R41, RZ, RZ, -0x80000 ;  /* 0xfff80000ff297424 */ /* 0x000fd400078e00ff */
[----:B------:R-:W-:Y:S05]  /*8690*/  @!P0 BRA `(.L_x_138) ;  /* 0x0000000000348947 */ /* 0x000fea0003800000 */
[----:B------:R-:W-:Y:S02]  /*86a0*/  ISETP.NE.AND P0, PT, R47, 0x7ff00000, PT ;  /* 0x7ff000002f00780c */ /* 0x000fe40003f05270 */
[----:B------:R-:W-:Y:S02]  /*86b0*/  LOP3.LUT R41, R31, 0x80000000, R35, 0x48, !PT ;  /* 0x800000001f297812 */ /* 0x000fe400078e4823 */
[----:B------:R-:W-:-:S13]  /*86c0*/  ISETP.EQ.OR P0, PT, R50, RZ, !P0 ;  /* 0x000000ff3200720c */ /* 0x000fda0004702670 */
[----:B------:R-:W-:Y:S01]  /*86d0*/  @P0 LOP3.LUT R30, R41, 0x7ff00000, RZ, 0xfc, !PT ;  /* 0x7ff00000291e0812 */ /* 0x000fe200078efcff */
[----:B------:R-:W-:Y:S02]  /*86e0*/  @!P0 IMAD.MOV.U32 R40, RZ, RZ, RZ ;  /* 0x000000ffff288224 */ /* 0x000fe400078e00ff */
[----:B------:R-:W-:Y:S02]  /*86f0*/  @P0 IMAD.MOV.U32 R40, RZ, RZ, RZ ;  /* 0x000000ffff280224 */ /* 0x000fe400078e00ff */
[----:B------:R-:W-:Y:S01]  /*8700*/  @P0 IMAD.MOV.U32 R41, RZ, RZ, R30 ;  /* 0x000000ffff290224 */ /* 0x000fe200078e001e */
[----:B------:R-:W-:Y:S06]  /*8710*/  BRA `(.L_x_138) ;  /* 0x0000000000147947 */ /* 0x000fec0003800000 */
.L_x_140:
[----:B------:R-:W-:Y:S01]  /*8720*/  LOP3.LUT R41, R35, 0x80000, RZ, 0xfc, !PT ;  /* 0x0008000023297812 */ /* 0x000fe200078efcff */
[----:B------:R-:W-:Y:S01]  /*8730*/  IMAD.MOV.U32 R40, RZ, RZ, R34 ;  /* 0x000000ffff287224 */ /* 0x000fe200078e0022 */
[----:B------:R-:W-:Y:S06]  /*8740*/  BRA `(.L_x_138) ;  /* 0x0000000000087947 */ /* 0x000fec0003800000 */
.L_x_139:
[----:B------:R-:W-:Y:S01]  /*8750*/  LOP3.LUT R41, R31, 0x80000, RZ, 0xfc, !PT ;  /* 0x000800001f297812 */ /* 0x000fe200078efcff */
[----:B------:R-:W-:-:S07]  /*8760*/  IMAD.MOV.U32 R40, RZ, RZ, R30 ;  /* 0x000000ffff287224 */ /* 0x000fce00078e001e */
.L_x_138:
[----:B------:R-:W-:Y:S05]  /*8770*/  BSYNC.RECONVERGENT B0 ;  /* 0x0000000000007941 */ /* 0x000fea0003800200 */
.L_x_136:
[----:B------:R-:W-:Y:S02]  /*8780*/  IMAD.MOV.U32 R30, RZ, RZ, R48 ;  /* 0x000000ffff1e7224 */ /* 0x000fe400078e0030 */
[----:B------:R-:W-:-:S04]  /*8790*/  IMAD.MOV.U32 R31, RZ, RZ, 0x0 ;  /* 0x00000000ff1f7424 */ /* 0x000fc800078e00ff */
[----:B------:R-:W-:Y:S05]  /*87a0*/  RET.REL.NODEC R30 `(avsl_many_series_one_param_f32) ;  /* 0xffffff781e147950 */ /* 0x000fea0003c3ffff */
.L_x_141:
[----:B------:R-:W-:-:S00]  /*87b0*/  BRA `(.L_x_141) ;  /* 0xfffffffc00fc7947 */ /* 0x000fc0000383ffff */
[----:B------:R-:W-:-:S00]  /*87c0*/  NOP ;  /* 0x0000000000007918 */ /* 0x000fc00000000000 */
        /* <DEDUP_REMOVED lines=11> */
.L_x_233:


//--------------------- .text.avsl_batch_f32      --------------------------
	.section	.text.avsl_batch_f32,"ax",@progbits
	.align	128
        .global         avsl_batch_f32
        .type           avsl_batch_f32,@function
        .size           avsl_batch_f32,(.L_x_235 - avsl_batch_f32)
        .other          avsl_batch_f32,@"STO_CUDA_ENTRY STV_DEFAULT"
avsl_batch_f32:
.text.avsl_batch_f32:
[----:B------:R-:W0:Y:S01]  /*0000*/  LDC R1, c[0x0][0x37c] ;  /* 0x0000df00ff017b82 */ /* 0x000e220000000800 */
[----:B------:R-:W1:Y:S07]  /*0010*/  S2R R0, SR_TID.X ;  /* 0x0000000000007919 */ /* 0x000e6e0000002100 */
[----:B------:R-:W1:Y:S01]  /*0020*/  S2UR UR4, SR_CTAID.X ;  /* 0x00000000000479c3 */ /* 0x000e620000002500 */
[----:B------:R-:W2:Y:S01]  /*0030*/  LDCU UR5, c[0x0][0x3c0] ;  /* 0x00007800ff0577ac */ /* 0x000ea20008000800 */
[----:B0-----:R-:W-:-:S06]  /*0040*/  VIADD R1, R1, 0xffffeb80 ;  /* 0xffffeb8001017836 */ /* 0x001fcc0000000000 */
[----:B------:R-:W1:Y:S02]  /*0050*/  LDC R9, c[0x0][0x360] ;  /* 0x0000d800ff097b82 */ /* 0x000e640000000800 */
[----:B-1----:R-:W-:-:S05]  /*0060*/  IMAD R9, R9, UR4, R0 ;  /* 0x0000000409097c24 */ /* 0x002fca000f8e0200 */
[----:B--2---:R-:W-:-:S13]  /*0070*/  ISETP.GE.AND P0, PT, R9, UR5, PT ;  /* 0x0000000509007c0c */ /* 0x004fda000bf06270 */
[----:B------:R-:W-:Y:S05]  /*0080*/  @P0 EXIT ;  /* 0x000000000000094d */ /* 0x000fea0003800000 */
[----:B------:R-:W0:Y:S01]  /*0090*/  LDC.64 R4, c[0x0][0x3a8] ;  /* 0x0000ea00ff047b82 */ /* 0x000e220000000a00 */
[----:B------:R-:W1:Y:S01]  /*00a0*/  LDCU.64 UR4, c[0x0][0x358] ;  /* 0x00006b00ff0477ac */ /* 0x000e620008000a00 */
[----:B------:R-:W2:Y:S06]  /*00b0*/  LDCU.64 UR6, c[0x0][0x3b8] ;  /* 0x00007700ff0677ac */ /* 0x000eac0008000a00 */
[----:B------:R-:W3:Y:S08]  /*00c0*/  LDC.64 R2, c[0x0][0x3a0] ;  /* 0x0000e800ff027b82 */ /* 0x000ef00000000a00 */
[----:B------:R-:W4:Y:S01]  /*00d0*/  LDC.64 R6, c[0x0][0x3b0] ;  /* 0x0000ec00ff067b82 */ /* 0x000f220000000a00 */
[----:B0-----:R-:W-:-:S07]  /*00e0*/  IMAD.WIDE R4, R9, 0x4, R4 ;  /* 0x0000000409047825 */ /* 0x001fce00078e0204 */
[----:B------:R-:W0:Y:S01]  /*00f0*/  LDC.64 R14, c[0x0][0x398] ;  /* 0x0000e600ff0e7b82 */ /* 0x000e220000000a00 */
[----:B-1----:R-:W2:Y:S01]  /*0100*/  LDG.E.CONSTANT R13, desc[UR4][R4.64] ;  /* 0x00000004040d7981 */ /* 0x002ea2000c1e9900 */
[----:B---3--:R-:W-:-:S06]  /*0110*/  IMAD.WIDE R2, R9, 0x4, R2 ;  /* 0x0000000409027825 */ /* 0x008fcc00078e0202 */
[----:B------:R-:W3:Y:S01]  /*0120*/  LDG.E.CONSTANT R2, desc[UR4][R2.64] ;  /* 0x0000000402027981 */ /* 0x000ee2000c1e9900 */
[----:B----4-:R-:W-:-:S05]  /*0130*/  IMAD.WIDE R6, R9, 0x4, R6 ;  /* 0x0000000409067825 */ /* 0x010fca00078e0206 */
[----:B------:R1:W5:Y:S01]  /*0140*/  LDG.E.CONSTANT R11, desc[UR4][R6.64] ;  /* 0x00000004060b7981 */ /* 0x000362000c1e9900 */
[----:B0-----:R-:W-:-:S04]  /*0150*/  IMAD.WIDE R8, R9, R14, RZ ;  /* 0x0000000e09087225 */ /* 0x001fc800078e02ff */
[C---:B------:R-:W-:Y:S01]  /*0160*/  IMAD.SHL.U32 R38, R8.reuse, 0x4, RZ ;  /* 0x0000000408267824 */ /* 0x040fe200078e00ff */
[----:B------:R-:W-:-:S04]  /*0170*/  SHF.L.U64.HI R39, R8, 0x2, R9 ;  /* 0x0000000208277819 */ /* 0x000fc80000010209 */
[----:B--2---:R-:W-:-:S04]  /*0180*/  IADD3 R50, P1, PT, R38, UR6, RZ ;  /* 0x0000000626327c10 */ /* 0x004fc8000ff3e0ff */
[----:B------:R-:W-:Y:S02]  /*0190*/  IADD3.X R51, PT, PT, R39, UR7, RZ, P1, !PT ;  /* 0x0000000727337c10 */ /* 0x000fe40008ffe4ff */
[----:B------:R-:W-:-:S05]  /*01a0*/  VIMNMX R0, PT, PT, R13, 0x1, !PT ;  /* 0x000000010d007848 */ /* 0x000fca0007fe0100 */
[----:B------:R-:W-:Y:S01]  /*01b0*/  IMAD.IADD R12, R0, 0x1, R15 ;  /* 0x00000001000c7824 */ /* 0x000fe200078e020f */
[----:B---3--:R-:W-:-:S04]  /*01c0*/  VIMNMX R10, PT, PT, R2, 0x1, !PT ;  /* 0x00000001020a7848 */ /* 0x008fc80007fe0100 */
[----:B------:R-:W-:-:S13]  /*01d0*/  ISETP.GT.AND P0, PT, R12, R14, PT ;  /* 0x0000000e0c00720c */ /* 0x000fda0003f04270 */
[----:B-1----:R-:W-:Y:S05]  /*01e0*/  @!P0 BRA `(.L_x_142) ;  /* 0x0000000400388947 */ /* 0x002fea0003800000 */
[----:B------:R-:W-:-:S13]  /*01f0*/  ISETP.GE.AND P0, PT, R14, 0x1, PT ;  /* 0x000000010e00780c */ /* 0x000fda0003f06270 */
[----:B------:R-:W-:Y:S05]  /*0200*/  @!P0 EXIT ;  /* 0x000000000000894d */ /* 0x000fea0003800000 */
[C---:B------:R-:W-:Y:S01]  /*0210*/  ISETP.GE.U32.AND P0, PT, R14.reuse, 0x10, PT ;  /* 0x000000100e00780c */ /* 0x040fe20003f06070 */
[----:B------:R-:W-:Y:S01]  /*0220*/  IMAD.MOV.U32 R5, RZ, RZ, RZ ;  /* 0x000000ffff057224 */ /* 0x000fe200078e00ff */
[----:B------:R-:W-:-:S04]  /*0230*/  LOP3.LUT R6, R14, 0xf, RZ, 0xc0, !PT ;  /* 0x0000000f0e067812 */ /* 0x000fc800078ec0ff */
[----:B------:R-:W-:-:S07]  /*0240*/  ISETP.NE.AND P1, PT, R6, RZ, PT ;  /* 0x000000ff0600720c */ /* 0x000fce0003f25270 */
[----:B------:R-:W-:Y:S06]  /*0250*/  @!P0 BRA `(.L_x_143) ;  /* 0x0000000000708947 */ /* 0x000fec0003800000 */
[----:B------:R-:W-:Y:S01]  /*0260*/  IADD3 R4, P0, PT, R50, 0x20, RZ ;  /* 0x0000002032047810 */ /* 0x000fe20007f1e0ff */
[----:B------:R-:W-:Y:S01]  /*0270*/  IMAD.MOV.U32 R9, RZ, RZ, 0x7fffffff ;  /* 0x7fffffffff097424 */ /* 0x000fe200078e00ff */
[----:B------:R-:W-:-:S03]  /*0280*/  LOP3.LUT R5, R14, 0x7ffffff0, RZ, 0xc0, !PT ;  /* 0x7ffffff00e057812 */ /* 0x000fc600078ec0ff */
[----:B------:R-:W-:Y:S02]  /*0290*/  IMAD.X R7, RZ, RZ, R51, P0 ;  /* 0x000000ffff077224 */ /* 0x000fe400000e0633 */
[----:B------:R-:W-:-:S07]  /*02a0*/  IMAD.MOV R0, RZ, RZ, -R5 ;  /* 0x000000ffff007224 */ /* 0x000fce00078e0a05 */
.L_x_144:
[----:B0-----:R-:W-:Y:S02]  /*02b0*/  IMAD.MOV.U32 R2, RZ, RZ, R4 ;  /* 0x000000ffff027224 */ /* 0x001fe400078e0004 */
[----:B------:R-:W-:Y:S02]  /*02c0*/  IMAD.MOV.U32 R3, RZ, RZ, R7 ;  /* 0x000000ffff037224 */ /* 0x000fe400078e0007 */
[----:B------:R-:W-:Y:S01]  /*02d0*/  VIADD R0, R0, 0x10 ;  /* 0x0000001000007836 */ /* 0x000fe20000000000 */
[----:B------:R-:W-:Y:S02]  /*02e0*/  IADD3 R4, P2, PT, R2, 0x40, RZ ;  /* 0x0000004002047810 */ /* 0x000fe40007f5e0ff */
[----:B------:R0:W-:Y:S02]  /*02f0*/  STG.E desc[UR4][R2.64+-0x20], R9 ;  /* 0xffffe00902007986 */ /* 0x0001e4000c101904 */
[----:B------:R-:W-:Y:S01]  /*0300*/  ISETP.NE.AND P0, PT, R0, RZ, PT ;  /* 0x000000ff0000720c */ /* 0x000fe20003f05270 */
[----:B------:R-:W-:Y:S01]  /*0310*/  IMAD.X R7, RZ, RZ, R3, P2 ;  /* 0x000000ffff077224 */ /* 0x000fe200010e0603 */
[----:B------:R0:W-:Y:S04]  /*0320*/  STG.E desc[UR4][R2.64+-0x1c], R9 ;  /* 0xffffe40902007986 */ /* 0x0001e8000c101904 */
        /* <DEDUP_REMOVED lines=13> */
[----:B------:R0:W-:Y:S01]  /*0400*/  STG.E desc[UR4][R2.64+0x1c], R9 ;  /* 0x00001c0902007986 */ /* 0x0001e2000c101904 */
[----:B------:R-:W-:Y:S05]  /*0410*/  @P0 BRA `(.L_x_144) ;  /* 0xfffffffc00a40947 */ /* 0x000fea000383ffff */
.L_x_143:
[----:B------:R-:W-:Y:S05]  /*0420*/  @!P1 EXIT ;  /* 0x000000000000994d */ /* 0x000fea0003800000 */
[----:B------:R-:W-:Y:S02]  /*0430*/  ISETP.GE.U32.AND P0, PT, R6, 0x8, PT ;  /* 0x000000080600780c */ /* 0x000fe40003f06070 */
[----:B------:R-:W-:-:S04]  /*0440*/  LOP3.LUT R4, R14, 0x7, RZ, 0xc0, !PT ;  /* 0x000000070e047812 */ /* 0x000fc800078ec0ff */
[----:B------:R-:W-:-:S07]  /*0450*/  ISETP.NE.AND P1, PT, R4, RZ, PT ;  /* 0x000000ff0400720c */ /* 0x000fce0003f25270 */
[----:B------:R-:W-:Y:S06]  /*0460*/  @!P0 BRA `(.L_x_145) ;  /* 0x00000000002c8947 */ /* 0x000fec0003800000 */
[----:B------:R-:W-:Y:S02]  /*0470*/  IMAD.MOV.U32 R7, RZ, RZ, 0x7fffffff ;  /* 0x7fffffffff077424 */ /* 0x000fe400078e00ff */
[----:B0-----:R-:W-:-:S04]  /*0480*/  IMAD.WIDE.U32 R2, R5, 0x4, R50 ;  /* 0x0000000405027825 */ /* 0x001fc800078e0032 */
[----:B------:R-:W-:Y:S01]  /*0490*/  VIADD R5, R5, 0x8 ;  /* 0x0000000805057836 */ /* 0x000fe20000000000 */
[----:B------:R1:W-:Y:S04]  /*04a0*/  STG.E desc[UR4][R2.64], R7 ;  /* 0x0000000702007986 */ /* 0x0003e8000c101904 */
[----:B------:R1:W-:Y:S04]  /*04b0*/  STG.E desc[UR4][R2.64+0x4], R7 ;  /* 0x0000040702007986 */ /* 0x0003e8000c101904 */
[----:B------:R1:W-:Y:S04]  /*04c0*/  STG.E desc[UR4][R2.64+0x8], R7 ;  /* 0x0000080702007986 */ /* 0x0003e8000c101904 */
[----:B------:R1:W-:Y:S04]  /*04d0*/  STG.E desc[UR4][R2.64+0xc], R7 ;  /* 0x00000c0702007986 */ /* 0x0003e8000c101904 */
[----:B------:R1:W-:Y:S04]  /*04e0*/  STG.E desc[UR4][R2.64+0x10], R7 ;  /* 0x0000100702007986 */ /* 0x0003e8000c101904 */
[----:B------:R1:W-:Y:S04]  /*04f0*/  STG.E desc[UR4][R2.64+0x14], R7 ;  /* 0x0000140702007986 */ /* 0x0003e8000c101904 */
[----:B------:R1:W-:Y:S04]  /*0500*/  STG.E desc[UR4][R2.64+0x18], R7 ;  /* 0x0000180702007986 */ /* 0x0003e8000c101904 */
[----:B------:R1:W-:Y:S02]  /*0510*/  STG.E desc[UR4][R2.64+0x1c], R7 ;  /* 0x00001c0702007986 */ /* 0x0003e4000c101904 */
.L_x_145:
[----:B------:R-:W-:Y:S05]  /*0520*/  @!P1 EXIT ;  /* 0x000000000000994d */ /* 0x000fea0003800000 */
[----:B------:R-:W-:Y:S02]  /*0530*/  ISETP.GE.U32.AND P0, PT, R4, 0x4, PT ;  /* 0x000000040400780c */ /* 0x000fe40003f06070 */
[----:B------:R-:W-:-:S04]  /*0540*/  LOP3.LUT R0, R14, 0x3, RZ, 0xc0, !PT ;  /* 0x000000030e007812 */ /* 0x000fc800078ec0ff */
[----:B------:R-:W-:-:S07]  /*0550*/  ISETP.NE.AND P1, PT, R0, RZ, PT ;  /* 0x000000ff0000720c */ /* 0x000fce0003f25270 */
[----:B------:R-:W-:Y:S06]  /*0560*/  @!P0 BRA `(.L_x_146) ;  /* 0x00000000001c8947 */ /* 0x000fec0003800000 */
[----:B01----:R-:W-:Y:S02]  /*0570*/  IMAD.MOV.U32 R3, RZ, RZ, 0x7fffffff ;  /* 0x7fffffffff037424 */ /* 0x003fe400078e00ff */
[----:B------:R-:W-:-:S04]  /*0580*/  IMAD.WIDE.U32 R50, R5, 0x4, R50 ;  /* 0x0000000405327825 */ /* 0x000fc800078e0032 */
[----:B------:R-:W-:Y:S01]  /*0590*/  VIADD R5, R5, 0x4 ;  /* 0x0000000405057836 */ /* 0x000fe20000000000 */
[----:B------:R2:W-:Y:S04]  /*05a0*/  STG.E desc[UR4][R50.64], R3 ;  /* 0x0000000332007986 */ /* 0x0005e8000c101904 */
[----:B------:R2:W-:Y:S04]  /*05b0*/  STG.E desc[UR4][R50.64+0x4], R3 ;  /* 0x0000040332007986 */ /* 0x0005e8000c101904 */
[----:B------:R2:W-:Y:S04]  /*05c0*/  STG.E desc[UR4][R50.64+0x8], R3 ;  /* 0x0000080332007986 */ /* 0x0005e8000c101904 */
[----:B------:R2:W-:Y:S02]  /*05d0*/  STG.E desc[UR4][R50.64+0xc], R3 ;  /* 0x00000c0332007986 */ /* 0x0005e4000c101904 */
.L_x_146:
[----:B------:R-:W-:Y:S05]  /*05e0*/  @!P1 EXIT ;  /* 0x000000000000994d */ /* 0x000fea0003800000 */
[----:B------:R-:W-:-:S04]  /*05f0*/  IMAD.WIDE.U32 R38, R5, 0x4, R38 ;  /* 0x0000000405267825 */ /* 0x000fc800078e0026 */
[----:B------:R-:W-:Y:S01]  /*0600*/  IMAD.MOV R0, RZ, RZ, -R0 ;  /* 0x000000ffff007224 */ /* 0x000fe200078e0a00 */
[----:B------:R-:W-:Y:S01]  /*0610*/  IADD3 R4, P0, PT, R38, UR6, RZ ;  /* 0x0000000626047c10 */ /* 0x000fe2000ff1e0ff */
[----:B-1----:R-:W-:-:S03]  /*0620*/  IMAD.MOV.U32 R7, RZ, RZ, 0x7fffffff ;  /* 0x7fffffffff077424 */ /* 0x002fc600078e00ff */
[----:B------:R-:W-:-:S09]  /*0630*/  IADD3.X R5, PT, PT, R39, UR7, RZ, P0, !PT ;  /* 0x0000000727057c10 */ /* 0x000fd200087fe4ff */
.L_x_147:
[----:B------:R-:W-:Y:S02]  /*0640*/  VIADD R0, R0, 0x1 ;  /* 0x0000000100007836 */ /* 0x000fe40000000000 */
[----:B0-----:R-:W-:Y:S01]  /*0650*/  IMAD.MOV.U32 R2, RZ, RZ, R4 ;  /* 0x000000ffff027224 */ /* 0x001fe200078e0004 */
[----:B------:R-:W-:Y:S01]  /*0660*/  IADD3 R4, P1, PT, R4, 0x4, RZ ;  /* 0x0000000404047810 */ /* 0x000fe20007f3e0ff */
[----:B--2---:R-:W-:Y:S01]  /*0670*/  IMAD.MOV.U32 R3, RZ, RZ, R5 ;  /* 0x000000ffff037224 */ /* 0x004fe200078e0005 */
[----:B------:R-:W-:-:S03]  /*0680*/  ISETP.NE.AND P0, PT, R0, RZ, PT ;  /* 0x000000ff0000720c */ /* 0x000fc60003f05270 */
[----:B------:R-:W-:Y:S01]  /*0690*/  IMAD.X R5, RZ, RZ, R5, P1 ;  /* 0x000000ffff057224 */ /* 0x000fe200008e0605 */
[----:B------:R0:W-:Y:S09]  /*06a0*/  STG.E desc[UR4][R2.64], R7 ;  /* 0x0000000702007986 */ /* 0x0001f2000c101904 */
[----:B------:R-:W-:Y:S05]  /*06b0*/  @!P0 EXIT ;  /* 0x000000000000894d */ /* 0x000fea0003800000 */
[----:B------:R-:W-:Y:S05]  /*06c0*/  BRA `(.L_x_147) ;  /* 0xfffffffc00dc7947 */ /* 0x000fea000383ffff */
.L_x_142:
[----:B------:R-:W0:Y:S01]  /*06d0*/  I2F.F64.U32 R2, R0 ;  /* 0x0000000000027312 */ /* 0x000e220000201800 */
[----:B------:R-:W-:Y:S07]  /*06e0*/  BSSY.RECONVERGENT B0, `(.L_x_148) ;  /* 0x0000012000007945 */ /* 0x000fee0003800200 */
[----:B0-----:R-:W0:Y:S01]  /*06f0*/  MUFU.RCP64H R5, R3 ;  /* 0x0000000300057308 */ /* 0x001e220000001800 */
[----:B------:R-:W-:-:S05]  /*0700*/  VIADD R4, R3, 0x300402 ;  /* 0x0030040203047836 */ /* 0x000fca0000000000 */
[----:B------:R-:W-:Y:S01]  /*0710*/  FSETP.GEU.AND P0, PT, |R4|, 5.8789094863358348022e-39, PT ;  /* 0x004004020400780b */ /* 0x000fe20003f0e200 */
[----:B0-----:R-:W-:-:S08]  /*0720*/  DFMA R6, -R2, R4, 1 ;  /* 0x3ff000000206742b */ /* 0x001fd00000000104 */
[----:B------:R-:W-:-:S08]  /*0730*/  DFMA R6, R6, R6, R6 ;  /* 0x000000060606722b */ /* 0x000fd00000000006 */
[----:B------:R-:W-:-:S08]  /*0740*/  DFMA R6, R4, R6, R4 ;  /* 0x000000060406722b */ /* 0x000fd00000000004 */
[----:B------:R-:W-:-:S08]  /*0750*/  DFMA R36, -R2, R6, 1 ;  /* 0x3ff000000224742b */ /* 0x000fd00000000106 */
[----:B------:R-:W-:Y:S01]  /*0760*/  DFMA R36, R6, R36, R6 ;  /* 0x000000240624722b */ /* 0x000fe20000000006 */
[----:B------:R-:W-:Y:S10]  /*0770*/  @P0 BRA `(.L_x_149) ;  /* 0x0000000000200947 */ /* 0x000ff40003800000 */
[----:B------:R-:W-:Y:S01]  /*0780*/  LOP3.LUT R0, R3, 0x7fffffff, RZ, 0xc0, !PT ;  /* 0x7fffffff03007812 */ /* 0x000fe200078ec0ff */
[----:B------:R-:W-:Y:S01]  /*0790*/  IMAD.MOV.U32 R15, RZ, RZ, R3 ;  /* 0x000000ffff0f7224 */ /* 0x000fe200078e0003 */
[----:B------:R-:W-:Y:S01]  /*07a0*/  MOV R16, 0x7e0 ;  /* 0x000007e000107802 */ /* 0x000fe20000000f00 */
[----:B------:R-:W-:Y:S02]  /*07b0*/  IMAD.MOV.U32 R14, RZ, RZ, R2 ;  /* 0x000000ffff0e7224 */ /* 0x000fe400078e0002 */
[----:B------:R-:W-:-:S07]  /*07c0*/  VIADD R3, R0, 0xfff00000 ;  /* 0xfff0000000037836 */ /* 0x000fce0000000000 */
[----:B-----5:R-:W-:Y:S05]  /*07d0*/  CALL.REL.NOINC `($__internal_2_$__cuda_sm20_dblrcp_rn_slowpath_v3) ;  /* 0x0000004400c87944 */ /* 0x020fea0003c00000 */
[----:B------:R-:W-:Y:S02]  /*07e0*/  IMAD.MOV.U32 R36, RZ, RZ, R34 ;  /* 0x000000ffff247224 */ /* 0x000fe400078e0022 */
[----:B------:R-:W-:-:S07]  /*07f0*/  IMAD.MOV.U32 R37, RZ, RZ, R35 ;  /* 0x000000ffff257224 */ /* 0x000fce00078e0023 */
.L_x_149:
[----:B------:R-:W-:Y:S05]  /*0800*/  BSYNC.RECONVERGENT B0 ;  /* 0x0000000000007941 */ /* 0x000fea0003800200 */
.L_x_148:
[----:B------:R-:W0:Y:S01]  /*0810*/  LDCU.64 UR8, c[0x0][0x398] ;  /* 0x00007300ff0877ac */ /* 0x000e220008000a00 */
[----:B------:R-:W-:Y:S01]  /*0820*/  IMAD.MOV.U32 R4, RZ, RZ, 0x0 ;  /* 0x00000000ff047424 */ /* 0x000fe200078e00ff */
[----:B------:R1:W-:Y:S01]  /*0830*/  STL.128 [R1], RZ ;  /* 0x000000ff01007387 */ /* 0x0003e20000100c00 */
[----:B------:R-:W-:Y:S01]  /*0840*/  IMAD.MOV.U32 R5, RZ, RZ, 0x3ff00000 ;  /* 0x3ff00000ff057424 */ /* 0x000fe200078e00ff */
[----:B------:R-:W-:Y:S01]  /*0850*/  VIMNMX R2, PT, PT, R13, 0x1, !PT ;  /* 0x000000010d027848 */ /* 0x000fe20007fe0100 */
[----:B------:R-:W-:Y:S01]  /*0860*/  IMAD.MOV.U32 R6, RZ, RZ, 0x0 ;  /* 0x00000000ff067424 */ /* 0x000fe200078e00ff */
[----:B------:R1:W-:Y:S01]  /*0870*/  STL.128 [R1+0x10], RZ ;  /* 0x000010ff01007387 */ /* 0x0003e20000100c00 */
[----:B------:R-:W-:-:S03]  /*0880*/  IMAD.MOV.U32 R7, RZ, RZ, 0x3ff00000 ;  /* 0x3ff00000ff077424 */ /* 0x000fc600078e00ff */
[----:B------:R1:W-:Y:S04]  /*0890*/  STL.128 [R1+0x20], RZ ;  /* 0x000020ff01007387 */ /* 0x0003e80000100c00 */
[----:B------:R1:W-:Y:S04]  /*08a0*/  STL.128 [R1+0x640], R4 ;  /* 0x0006400401007387 */ /* 0x0003e80000100c00 */
[----:B------:R1:W-:Y:S01]  /*08b0*/  STL.128 [R1+0x650], R4 ;  /* 0x0006500401007387 */ /* 0x0003e20000100c00 */
[----:B0-----:R-:W-:Y:S01]  /*08c0*/  IMAD.U32 R14, RZ, RZ, UR8 ;  /* 0x00000008ff0e7e24 */ /* 0x001fe2000f8e00ff */
[----:B------:R-:W-:-:S02]  /*08d0*/  IADD3 R0, PT, PT, R2, UR9, R2 ;  /* 0x0000000902007c10 */ /* 0x000fc4000fffe002 */
[----:B------:R1:W-:Y:S02]  /*08e0*/  STL.128 [R1+0x660], R4 ;  /* 0x0006600401007387 */ /* 0x0003e40000100c00 */
[----:B------:R-:W-:Y:S01]  /*08f0*/  ISETP.GE.AND P0, PT, R14, 0x1, PT ;  /* 0x000000010e00780c */ /* 0x000fe20003f06270 */
[----:B------:R-:W-:Y:S01]  /*0900*/  VIADD R0, R0, 0xfffffffe ;  /* 0xfffffffe00007836 */ /* 0x000fe20000000000 */
        /* <DEDUP_REMOVED lines=194> */
[----:B------:R-:W-:Y:S05]  /*1530*/  @!P0 BRA `(.L_x_150) ;  /* 0x0000003400148947 */ /* 0x000fea0003800000 */
[----:B-1----:R-:W0:Y:S01]  /*1540*/  I2F.F64.U32 R4, R10 ;  /* 0x0000000a00047312 */ /* 0x002e220000201800 */
        /* <DEDUP_REMOVED lines=16> */
.L_x_152:
[----:B------:R-:W-:Y:S05]  /*1650*/  BSYNC.RECONVERGENT B0 ;  /* 0x0000000000007941 */ /* 0x000fea0003800200 */
.L_x_151:
[----:B------:R-:W-:Y:S01]  /*1660*/  IADD3 R9, PT, PT, -R12, 0x2, RZ ;  /* 0x000000020c097810 */ /* 0x000fe20007ffe1ff */
[----:B------:R-:W-:Y:S01]  /*1670*/  IMAD.MOV.U32 R8, RZ, RZ, RZ ;  /* 0x000000ffff087224 */ /* 0x000fe200078e00ff */
[----:B------:R-:W-:Y:S02]  /*1680*/  CS2R R6, SRZ ;  /* 0x0000000000067805 */ /* 0x000fe4000001ff00 */
[----:B------:R-:W-:Y:S01]  /*1690*/  CS2R R4, SRZ ;  /* 0x0000000000047805 */ /* 0x000fe2000001ff00 */
[----:B------:R-:W-:Y:S01]  /*16a0*/  VIADD R3, R1, 0xc80 ;  /* 0x00000c8001037836 */ /* 0x000fe20000000000 */
[----:B------:R-:W-:Y:S02]  /*16b0*/  CS2R R32, SRZ ;  /* 0x0000000000207805 */ /* 0x000fe4000001ff00 */
[----:B------:R-:W-:Y:S02]  /*16c0*/  CS2R R30, SRZ ;  /* 0x00000000001e7805 */ /* 0x000fe4000001ff00 */
[----:B------:R-:W-:-:S02]  /*16d0*/  CS2R R28, SRZ ;  /* 0x00000000001c7805 */ /* 0x000fc4000001ff00 */
[----:B------:R-:W-:Y:S02]  /*16e0*/  CS2R R26, SRZ ;  /* 0x00000000001a7805 */ /* 0x000fe4000001ff00 */
[----:B------:R-:W-:Y:S02]  /*16f0*/  CS2R R24, SRZ ;  /* 0x0000000000187805 */ /* 0x000fe4000001ff00 */
[----:B------:R-:W-:-:S07]  /*1700*/  CS2R R22, SRZ ;  /* 0x0000000000167805 */ /* 0x000fce000001ff00 */
.L_x_215:
[----:B0-----:R-:W0:Y:S01]  /*1710*/  LDCU UR8, c[0x0][0x39c] ;  /* 0x00007380ff0877ac */ /* 0x001e220008000800 */
[----:B------:R-:W-:-:S05]  /*1720*/  VIADD R14, R12, 0xffffffff ;  /* 0xffffffff0c0e7836 */ /* 0x000fca0000000000 */
[C---:B------:R-:W-:Y:S02]  /*1730*/  ISETP.GE.AND P2, PT, R7.reuse, R14, PT ;  /* 0x0000000e0700720c */ /* 0x040fe40003f46270 */
[----:B0-----:R-:W-:-:S13]  /*1740*/  ISETP.GE.AND P0, PT, R7, UR8, PT ;  /* 0x0000000807007c0c */ /* 0x001fda000bf06270 */
[----:B--23--:R-:W-:Y:S05]  /*1750*/  @!P0 BRA `(.L_x_153) ;  /* 0x0000000000a48947 */ /* 0x00cfea0003800000 */
[----:B------:R-:W0:Y:S01]  /*1760*/  LDC.64 R20, c[0x0][0x380] ;  /* 0x0000e000ff147b82 */ /* 0x000e220000000a00 */
[----:B------:R-:W-:Y:S01]  /*1770*/  VIADD R16, R10, UR8 ;  /* 0x000000080a107c36 */ /* 0x000fe20008000000 */
[----:B------:R-:W-:-:S04]  /*1780*/  ISETP.GE.AND P1, PT, R7, R12, PT ;  /* 0x0000000c0700720c */ /* 0x000fc80003f26270 */
[C---:B------:R-:W-:Y:S02]  /*1790*/  ISETP.GE.AND P0, PT, R7.reuse, R16, PT ;  /* 0x000000100700720c */ /* 0x040fe40003f06270 */
[----:B------:R-:W1:Y:S07]  /*17a0*/  LDC.64 R14, c[0x0][0x390] ;  /* 0x0000e400ff0e7b82 */ /* 0x000e6e0000000a00 */
[----:B------:R-:W-:-:S04]  /*17b0*/  @P1 IMAD.IADD R19, R7, 0x1, -R2 ;  /* 0x0000000107131824 */ /* 0x000fc800078e0a02 */
[C---:B------:R-:W-:Y:S02]  /*17c0*/  @P0 IMAD.IADD R55, R7.reuse, 0x1, -R10 ;  /* 0x0000000107370824 */ /* 0x040fe400078e0a0a */
[----:B0-----:R-:W-:-:S04]  /*17d0*/  IMAD.WIDE.U32 R40, R7, 0x4, R20 ;  /* 0x0000000407287825 */ /* 0x001fc800078e0014 */
[----:B------:R-:W-:Y:S01]  /*17e0*/  @P1 IMAD.WIDE R16, R19, 0x4, R20 ;  /* 0x0000000413101825 */ /* 0x000fe200078e0214 */
[----:B------:R-:W2:Y:S03]  /*17f0*/  LDG.E.CONSTANT R56, desc[UR4][R40.64] ;  /* 0x0000000428387981 */ /* 0x000ea6000c1e9900 */
[--C-:B-1----:R-:W-:Y:S01]  /*1800*/  IMAD.WIDE.U32 R48, R7, 0x4, R14.reuse ;  /* 0x0000000407307825 */ /* 0x102fe200078e000e */
[----:B------:R-:W3:Y:S03]  /*1810*/  @P1 LDG.E.CONSTANT R57, desc[UR4][R16.64] ;  /* 0x0000000410391981 */ /* 0x000ee6000c1e9900 */
[----:B------:R-:W-:-:S04]  /*1820*/  @P1 IMAD.WIDE R18, R19, 0x4, R14 ;  /* 0x0000000413121825 */ /* 0x000fc800078e020e */
[C---:B------:R-:W-:Y:S01]  /*1830*/  @P0 IMAD.WIDE R52, R55.reuse, 0x4, R20 ;  /* 0x0000000437340825 */ /* 0x040fe200078e0214 */
[----:B------:R-:W3:Y:S03]  /*1840*/  @P1 LDG.E.CONSTANT R58, desc[UR4][R18.64] ;  /* 0x00000004123a1981 */ /* 0x000ee6000c1e9900 */
[----:B------:R-:W-:Y:S01]  /*1850*/  @P0 IMAD.WIDE R54, R55, 0x4, R14 ;  /* 0x0000000437360825 */ /* 0x000fe200078e020e */
[----:B------:R-:W4:Y:S04]  /*1860*/  LDG.E.CONSTANT R20, desc[UR4][R48.64] ;  /* 0x0000000430147981 */ /* 0x000f28000c1e9900 */
[----:B------:R-:W4:Y:S04]  /*1870*/  @P0 LDG.E.CONSTANT R52, desc[UR4][R52.64] ;  /* 0x0000000434340981 */ /* 0x000f28000c1e9900 */
[----:B------:R-:W4:Y:S01]  /*1880*/  @P0 LDG.E.CONSTANT R55, desc[UR4][R54.64] ;  /* 0x0000000436370981 */ /* 0x000f22000c1e9900 */
[----:B--2---:R-:W0:Y:S01]  /*1890*/  F2F.F64.F32 R14, R56 ;  /* 0x00000038000e7310 */ /* 0x004e220000201800 */
[----:B---3--:R-:W-:-:S07]  /*18a0*/  @P1 FMUL R18, R57, R58 ;  /* 0x0000003a39121220 */ /* 0x008fce0000400000 */
[----:B----4-:R-:W1:Y:S01]  /*18b0*/  F2F.F64.F32 R20, R20 ;  /* 0x0000001400147310 */ /* 0x010e620000201800 */
[----:B------:R-:W-:-:S07]  /*18c0*/  @P0 FMUL R48, R52, R55 ;  /* 0x0000003734300220 */ /* 0x000fce0000400000 */
[----:B------:R-:W-:Y:S01]  /*18d0*/  @P1 F2F.F64.F32 R40, R57 ;  /* 0x0000003900281310 */ /* 0x000fe20000201800 */
[----:B0-----:R-:W-:-:S07]  /*18e0*/  DADD R30, R30, R14 ;  /* 0x000000001e1e7229 */ /* 0x001fce000000000e */
[----:B------:R-:W-:Y:S01]  /*18f0*/  @P1 F2F.F64.F32 R42, R58 ;  /* 0x0000003a002a1310 */ /* 0x000fe20000201800 */
[----:B------:R-:W-:-:S07]  /*1900*/  DADD R28, R28, R14 ;  /* 0x000000001c1c7229 */ /* 0x000fce000000000e */
[----:B------:R-:W0:Y:S01]  /*1910*/  @P0 F2F.F64.F32 R44, R52 ;  /* 0x00000034002c0310 */ /* 0x000e220000201800 */
[----:B-1----:R-:W-:-:S07]  /*1920*/  DADD R26, R26, R20 ;  /* 0x000000001a1a7229 */ /* 0x002fce0000000014 */
[----:B------:R-:W1:Y:S01]  /*1930*/  @P0 F2F.F64.F32 R46, R55 ;  /* 0x00000037002e0310 */ /* 0x000e620000201800 */
[----:B------:R-:W-:-:S07]  /*1940*/  DFMA R22, R14, R20, R22 ;  /* 0x000000140e16722b */ /* 0x000fce0000000016 */
[----:B------:R-:W2:Y:S01]  /*1950*/  @P0 F2F.F64.F32 R16, R48 ;  /* 0x0000003000100310 */ /* 0x000ea20000201800 */
[----:B------:R-:W-:-:S07]  /*1960*/  DADD R24, R24, R20 ;  /* 0x0000000018187229 */ /* 0x000fce0000000014 */
[----:B------:R-:W3:Y:S01]  /*1970*/  @P1 F2F.F64.F32 R18, R18 ;  /* 0x0000001200121310 */ /* 0x000ee20000201800 */
[----:B------:R-:W-:Y:S02]  /*1980*/  DFMA R32, R14, R20, R32 ;  /* 0x000000140e20722b */ /* 0x000fe40000000020 */
[----:B0-----:R-:W-:Y:S02]  /*1990*/  @P0 DADD R30, R30, -R44 ;  /* 0x000000001e1e0229 */ /* 0x001fe4000000082c */
[----:B-1----:R-:W-:Y:S02]  /*19a0*/  @P0 DADD R26, R26, -R46 ;  /* 0x000000001a1a0229 */ /* 0x002fe4000000082e */
[----:B--2---:R-:W-:Y:S02]  /*19b0*/  @P0 DADD R22, R22, -R16 ;  /* 0x0000000016160229 */ /* 0x004fe40000000810 */
[----:B------:R-:W-:Y:S02]  /*19c0*/  @P1 DADD R28, R28, -R40 ;  /* 0x000000001c1c1229 */ /* 0x000fe40000000828 */
[----:B------:R-:W-:-:S02]  /*19d0*/  @P1 DADD R24, R24, -R42 ;  /* 0x0000000018181229 */ /* 0x000fc4000000082a */
[----:B---3--:R-:W-:-:S11]  /*19e0*/  @P1 DADD R32, R32, -R18 ;  /* 0x0000000020201229 */ /* 0x008fd60000000812 */
.L_x_153:
[----:B------:R-:W-:Y:S04]  /*19f0*/  BSSY.RECONVERGENT B0, `(.L_x_154) ;  /* 0x00002f3000007945 */ /* 0x000fe80003800200 */
[----:B------:R-:W-:Y:S05]  /*1a00*/  @!P2 BRA `(.L_x_155) ;  /* 0x0000002c00c4a947 */ /* 0x000fea0003800000 */
[----:B------:R-:W0:Y:S01]  /*1a10*/  MUFU.RCP64H R15, R27 ;  /* 0x0000001b000f7308 */ /* 0x000e220000001800 */
[----:B------:R-:W-:Y:S01]  /*1a20*/  IMAD.MOV.U32 R14, RZ, RZ, 0x1 ;  /* 0x00000001ff0e7424 */ /* 0x000fe200078e00ff */
[----:B------:R-:W-:Y:S01]  /*1a30*/  FSETP.GEU.AND P2, PT, |R23|, 6.5827683646048100446e-37, PT ;  /* 0x036000001700780b */ /* 0x000fe20003f4e200 */
[----:B------:R-:W-:Y:S01]  /*1a40*/  BSSY.RECONVERGENT B2, `(.L_x_156) ;  /* 0x0000017000027945 */ /* 0x000fe20003800200 */
[----:B------:R-:W-:Y:S02]  /*1a50*/  DSETP.NEU.AND P1, PT, R26, RZ, PT ;  /* 0x000000ff1a00722a */ /* 0x000fe40003f2d000 */
[----:B------:R-:W-:Y:S02]  /*1a60*/  DMUL R52, R28, R36 ;  /* 0x000000241c347228 */ /* 0x000fe40000000000 */
        /* <DEDUP_REMOVED lines=9> */
[----:B------:R-:W-:Y:S01]  /*1b00*/  FSETP.GT.AND P0, PT, |R16|, 1.469367938527859385e-39, PT ;  /* 0x001000001000780b */ /* 0x000fe20003f04200 */
[----:B------:R-:W-:-:S12]  /*1b10*/  DMUL R16, R30, R34 ;  /* 0x000000221e107228 */ /* 0x000fd80000000000 */
[----:B------:R-:W-:Y:S05]  /*1b20*/  @P0 BRA P2, `(.L_x_157) ;  /* 0x0000000000200947 */ /* 0x000fea0001000000 */
[----:B------:R-:W-:Y:S01]  /*1b30*/  IMAD.MOV.U32 R40, RZ, RZ, R22 ;  /* 0x000000ffff287224 */ /* 0x000fe200078e0016 */
[----:B------:R-:W-:Y:S01]  /*1b40*/  MOV R14, 0x1b90 ;  /* 0x00001b90000e7802 */ /* 0x000fe20000000f00 */
[----:B------:R-:W-:Y:S02]  /*1b50*/  IMAD.MOV.U32 R41, RZ, RZ, R23 ;  /* 0x000000ffff297224 */ /* 0x000fe400078e0017 */
[----:B------:R-:W-:Y:S02]  /*1b60*/  IMAD.MOV.U32 R44, RZ, RZ, R26 ;  /* 0x000000ffff2c7224 */ /* 0x000fe400078e001a */
[----:B------:R-:W-:-:S07]  /*1b70*/  IMAD.MOV.U32 R43, RZ, RZ, R27 ;  /* 0x000000ffff2b7224 */ /* 0x000fce00078e001b */
[----:B-----5:R-:W-:Y:S05]  /*1b80*/  CALL.REL.NOINC `($__internal_3_$__cuda_sm20_div_rn_f64_full) ;  /* 0x0000003400887944 */ /* 0x020fea0003c00000 */
[----:B------:R-:W-:Y:S02]  /*1b90*/  IMAD.MOV.U32 R14, RZ, RZ, R62 ;  /* 0x000000ffff0e7224 */ /* 0x000fe400078e003e */
[----:B------:R-:W-:-:S07]  /*1ba0*/  IMAD.MOV.U32 R15, RZ, RZ, R63 ;  /* 0x000000ffff0f7224 */ /* 0x000fce00078e003f */
.L_x_157:
[----:B------:R-:W-:Y:S05]  /*1bb0*/  BSYNC.RECONVERGENT B2 ;  /* 0x0000000000027941 */ /* 0x000fea0003800200 */
.L_x_156:
        /* <DEDUP_REMOVED lines=13> */
[----:B------:R-:W-:-:S09]  /*1c90*/  FSEL R19, R15, R17, P1 ;  /* 0x000000110f137208 */ /* 0x000fd20000800000 */
[----:B------:R-:W-:-:S05]  /*1ca0*/  FFMA R18, RZ, R25, R21 ;  /* 0x00000019ff127223 */ /* 0x000fca0000000015 */
[----:B------:R-:W-:Y:S02]  /*1cb0*/  FSETP.GT.AND P0, PT, |R18|, 1.469367938527859385e-39, PT ;  /* 0x001000001200780b */ /* 0x000fe40003f04200 */
[----:B------:R-:W-:-:S11]  /*1cc0*/  FSEL R18, R14, R16, P1 ;  /* 0x000000100e127208 */ /* 0x000fd60000800000 */
        /* <DEDUP_REMOVED lines=9> */
.L_x_159:
[----:B------:R-:W-:Y:S05]  /*1d60*/  BSYNC.RECONVERGENT B2 ;  /* 0x0000000000027941 */ /* 0x000fea0003800200 */
.L_x_158:
        /* <DEDUP_REMOVED lines=27> */
.L_x_161:
[----:B------:R-:W-:Y:S05]  /*1f20*/  BSYNC.RECONVERGENT B2 ;  /* 0x0000000000027941 */ /* 0x000fea0003800200 */
.L_x_160:
[----:B------:R-:W-:Y:S01]  /*1f30*/  DMUL R42, R24, R36 ;  /* 0x00000024182a7228 */ /* 0x000fe20000000000 */
[----:B------:R-:W-:Y:S01]  /*1f40*/  IMAD.MOV.U32 R16, RZ, RZ, 0x1 ;  /* 0x00000001ff107424 */ /* 0x000fe200078e00ff */
[----:B------:R-:W-:Y:S01]  /*1f50*/  DMUL R40, R26, R34 ;  /* 0x000000221a287228 */ /* 0x000fe20000000000 */
[----:B------:R-:W-:Y:S01]  /*1f60*/  BSSY.RECONVERGENT B2, `(.L_x_162) ;  /* 0x0000016000027945 */ /* 0x000fe20003800200 */
[----:B------:R-:W-:Y:S02]  /*1f70*/  FSEL R50, R14, RZ, P1 ;  /* 0x000000ff0e327208 */ /* 0x000fe40000800000 */
[----:B------:R-:W0:Y:S01]  /*1f80*/  MUFU.RCP64H R17, R43 ;  /* 0x0000002b00117308 */ /* 0x000e220000001800 */
[----:B------:R-:W-:Y:S01]  /*1f90*/  FSEL R51, R15, 1.875, P1 ;  /* 0x3ff000000f337808 */ /* 0x000fe20000800000 */
        /* <DEDUP_REMOVED lines=14> */
[----:B------:R-:W-:-:S07]  /*2080*/  MOV R14, 0x20a0 ;  /* 0x000020a0000e7802 */ /* 0x000fce0000000f00 */
[----:B-----5:R-:W-:Y:S05]  /*2090*/  CALL.REL.NOINC `($__internal_3_$__cuda_sm20_div_rn_f64_full) ;  /* 0x0000003000447944 */ /* 0x020fea0003c00000 */
[----:B------:R-:W-:Y:S02]  /*20a0*/  IMAD.MOV.U32 R16, RZ, RZ, R62 ;  /* 0x000000ffff107224 */ /* 0x000fe400078e003e */
[----:B------:R-:W-:-:S07]  /*20b0*/  IMAD.MOV.U32 R17, RZ, RZ, R63 ;  /* 0x000000ffff117224 */ /* 0x000fce00078e003f */
.L_x_163:
[----:B------:R-:W-:Y:S05]  /*20c0*/  BSYNC.RECONVERGENT B2 ;  /* 0x0000000000027941 */ /* 0x000fea0003800200 */
.L_x_162:
[C---:B------:R-:W-:Y:S01]  /*20d0*/  DMUL R18, R52.reuse, R50 ;  /* 0x0000003234127228 */ /* 0x040fe20000000000 */
[----:B------:R-:W-:Y:S01]  /*20e0*/  FSEL R20, R16, RZ, P5 ;  /* 0x000000ff10147208 */ /* 0x000fe20002800000 */
[----:B------:R-:W-:Y:S01]  /*20f0*/  DSETP.GEU.AND P0, PT, R52, RZ, PT ;  /* 0x000000ff3400722a */ /* 0x000fe20003f0e000 */
[----:B------:R-:W-:Y:S01]  /*2100*/  FSEL R21, R17, 1.875, P5 ;  /* 0x3ff0000011157808 */ /* 0x000fe20002800000 */
[C---:B------:R-:W-:Y:S01]  /*2110*/  IMAD R41, R4.reuse, 0x8, R1 ;  /* 0x0000000804297824 */ /* 0x040fe200078e0201 */
[----:B------:R-:W-:Y:S01]  /*2120*/  IADD3 R16, PT, PT, R7, 0x1, -R12 ;  /* 0x0000000107107810 */ /* 0x000fe20007ffe80c */
[----:B------:R-:W-:Y:S01]  /*2130*/  VIADD R4, R4, 0x1 ;  /* 0x0000000104047836 */ /* 0x000fe20000000000 */
[----:B------:R-:W-:Y:S02]  /*2140*/  BSSY.RECONVERGENT B4, `(.L_x_164) ;  /* 0x0000183000047945 */ /* 0x000fe40003800200 */
[----:B------:R-:W-:Y:S01]  /*2150*/  DMUL R18, R20, R18 ;  /* 0x0000001214127228 */ /* 0x000fe20000000000 */
[----:B------:R0:W-:Y:S01]  /*2160*/  STL.64 [R41], R52 ;  /* 0x0000003429007387 */ /* 0x0001e20000100a00 */
[----:B------:R-:W-:-:S02]  /*2170*/  ISETP.GE.AND P1, PT, R16, RZ, PT ;  /* 0x000000ff1000720c */ /* 0x000fc40003f26270 */
[----:B------:R-:W-:Y:S01]  /*2180*/  CS2R R16, SRZ ;  /* 0x0000000000107805 */ /* 0x000fe2000001ff00 */
        /* <DEDUP_REMOVED lines=9> */
[----:B------:R-:W1:Y:S01]  /*2220*/  @!P0 FRND.CEIL R40, R14 ;  /* 0x0000000e00288307 */ /* 0x000e620000209000 */
[----:B------:R-:W-:-:S04]  /*2230*/  ISETP.NE.AND P0, PT, R4, 0xc8, PT ;  /* 0x000000c80400780c */ /* 0x000fc80003f05270 */
[----:B------:R-:W-:-:S03]  /*2240*/  SEL R4, R4, RZ, P0 ;  /* 0x000000ff04047207 */ /* 0x000fc60000000000 */
[----:B-1----:R-:W1:Y:S02]  /*2250*/  F2I.TRUNC.NTZ R40, R40 ;  /* 0x0000002800287305 */ /* 0x002e64000020f100 */
[----:B-1----:R-:W-:-:S04]  /*2260*/  VIMNMX R58, PT, PT, R40, 0x1, !PT ;  /* 0x00000001283a7848 */ /* 0x002fc80007fe0100 */
[----:B------:R-:W-:Y:S01]  /*2270*/  VIMNMX R58, PT, PT, R58, 0xc8, PT ;  /* 0x000000c83a3a7848 */ /* 0x000fe20003fe0100 */
[----:B0-----:R-:W-:Y:S06]  /*2280*/  @!P1 BRA `(.L_x_165) ;  /* 0x0000001400b89947 */ /* 0x001fec0003800000 */
[----:B------:R-:W-:Y:S01]  /*2290*/  VIADD R15, R7, 0x1 ;  /* 0x00000001070f7836 */ /* 0x000fe20000000000 */
[----:B------:R-:W-:Y:S01]  /*22a0*/  ISETP.GT.U32.AND P0, PT, R58, R7, PT ;  /* 0x000000073a00720c */ /* 0x000fe20003f04070 */
[C---:B------:R-:W-:Y:S01]  /*22b0*/  VIADD R60, R4.reuse, 0xffffffff ;  /* 0xffffffff043c7836 */ /* 0x040fe20000000000 */
[----:B------:R-:W-:Y:S01]  /*22c0*/  BSSY.RECONVERGENT B3, `(.L_x_166) ;  /* 0x00000d1000037945 */ /* 0x000fe20003800200 */
[----:B------:R-:W-:Y:S01]  /*22d0*/  IMAD.MOV.U32 R50, RZ, RZ, RZ ;  /* 0x000000ffff327224 */ /* 0x000fe200078e00ff */
[----:B------:R-:W-:Y:S02]  /*22e0*/  SEL R14, R15, R58, P0 ;  /* 0x0000003a0f0e7207 */ /* 0x000fe40000000000 */
[----:B------:R-:W-:Y:S02]  /*22f0*/  CS2R R16, SRZ ;  /* 0x0000000000107805 */ /* 0x000fe4000001ff00 */
[----:B------:R-:W-:Y:S02]  /*2300*/  ISETP.NE.AND P0, PT, R4, RZ, PT ;  /* 0x000000ff0400720c */ /* 0x000fe40003f05270 */
[----:B------:R-:W-:-:S02]  /*2310*/  VIMNMX R14, PT, PT, R14, R9, PT ;  /* 0x000000090e0e7248 */ /* 0x000fc40003fe0100 */
[----:B------:R-:W-:Y:S02]  /*2320*/  SEL R60, R60, 0xc7, P0 ;  /* 0x000000c73c3c7807 */ /* 0x000fe40000000000 */
[C---:B------:R-:W-:Y:S02]  /*2330*/  ISETP.GE.AND P1, PT, R14.reuse, 0x4, PT ;  /* 0x000000040e00780c */ /* 0x040fe40003f26270 */
[----:B------:R-:W-:-:S11]  /*2340*/  VIMNMX R52, PT, PT, R14, 0x1, !PT ;  /* 0x000000010e347848 */ /* 0x000fd60007fe0100 */
[----:B------:R-:W-:Y:S05]  /*2350*/  @!P1 BRA `(.L_x_167) ;  /* 0x0000000c001c9947 */ /* 0x000fea0003800000 */
[----:B------:R-:W0:Y:S01]  /*2360*/  LDC.64 R14, c[0x0][0x388] ;  /* 0x0000e200ff0e7b82 */ /* 0x000e220000000a00 */
[----:B------:R-:W-:Y:S01]  /*2370*/  LOP3.LUT R53, R52, 0x7ffffffc, RZ, 0xc0, !PT ;  /* 0x7ffffffc34357812 */ /* 0x000fe200078ec0ff */
[----:B------:R-:W-:Y:S01]  /*2380*/  BSSY.RECONVERGENT B2, `(.L_x_168) ;  /* 0x00000c3000027945 */ /* 0x000fe20003800200 */
[----:B------:R-:W-:-:S03]  /*2390*/  CS2R R16, SRZ ;  /* 0x0000000000107805 */ /* 0x000fc6000001ff00 */
[----:B------:R-:W-:Y:S02]  /*23a0*/  IMAD.MOV R53, RZ, RZ, -R53 ;  /* 0x000000ffff357224 */ /* 0x000fe400078e0a35 */
[----:B0-----:R-:W-:-:S03]  /*23b0*/  IMAD.WIDE R14, R7, 0x4, R14 ;  /* 0x00000004070e7825 */ /* 0x001fc600078e020e */
[----:B------:R-:W-:-:S04]  /*23c0*/  IADD3 R50, P0, PT, R14, -0x4, RZ ;  /* 0xfffffffc0e327810 */ /* 0x000fc80007f1e0ff */
[----:B------:R-:W-:-:S09]  /*23d0*/  IADD3.X R51, PT, PT, R15, -0x1, RZ, P0, !PT ;  /* 0xffffffff0f337810 */ /* 0x000fd200007fe4ff */
.L_x_185:
[----:B------:R-:W-:-:S05]  /*23e0*/  IMAD R40, R60, 0x8, R1 ;  /* 0x000000083c287824 */ /* 0x000fca00078e0201 */
[----:B------:R-:W2:Y:S04]  /*23f0*/  LDL.64 R14, [R40] ;  /* 0x00000000280e7983 */ /* 0x000ea80000100a00 */
[----:B------:R-:W3:Y:S01]  /*2400*/  LDL.64 R42, [R40+0x640] ;  /* 0x00064000282a7983 */ /* 0x000ee20000100a00 */
[----:B------:R-:W-:Y:S01]  /*2410*/  VIADD R53, R53, 0x4 ;  /* 0x0000000435357836 */ /* 0x000fe20000000000 */
        /* <DEDUP_REMOVED lines=11> */
[----:B------:R-:W-:-:S02]  /*24d0*/  @P1 FSEL R15, R15, -1.875, P2 ;  /* 0xbff000000f0f1808 */ /* 0x000fc40001000000 */
[----:B------:R-:W-:-:S04]  /*24e0*/  ISETP.NE.AND P1, PT, R53, RZ, PT ;  /* 0x000000ff3500720c */ /* 0x000fc80003f25270 */
[----:B------:R-:W-:-:S14]  /*24f0*/  DSETP.EQ.OR P0, PT, R14, RZ, !P0 ;  /* 0x000000ff0e00722a */ /* 0x000fdc0004702400 */
[----:B------:R-:W-:Y:S05]  /*2500*/  @P0 BRA `(.L_x_170) ;  /* 0x0000000000640947 */ /* 0x000fea0003800000 */
        /* <DEDUP_REMOVED lines=23> */
.L_x_172:
[----:B------:R-:W-:Y:S05]  /*2680*/  BSYNC.RECONVERGENT B6 ;  /* 0x0000000000067941 */ /* 0x000fea0003800200 */
.L_x_171:
[----:B------:R-:W-:-:S11]  /*2690*/  DADD R16, R16, R14 ;  /* 0x0000000010107229 */ /* 0x000fd6000000000e */
.L_x_170:
[----:B------:R-:W-:Y:S05]  /*26a0*/  BSYNC.RECONVERGENT B5 ;  /* 0x0000000000057941 */ /* 0x000fea0003800200 */
.L_x_169:
[C---:B------:R-:W-:Y:S01]  /*26b0*/  ISETP.NE.AND P0, PT, R60.reuse, RZ, PT ;  /* 0x000000ff3c00720c */ /* 0x040fe20003f05270 */
[----:B------:R-:W-:-:S05]  /*26c0*/  VIADD R60, R60, 0xffffffff ;  /* 0xffffffff3c3c7836 */ /* 0x000fca0000000000 */
[----:B------:R-:W-:-:S05]  /*26d0*/  SEL R60, R60, 0xc7, P0 ;  /* 0x000000c73c3c7807 */ /* 0x000fca0000000000 */
[----:B------:R-:W-:-:S05]  /*26e0*/  IMAD R40, R60, 0x8, R1 ;  /* 0x000000083c287824 */ /* 0x000fca00078e0201 */
        /* <DEDUP_REMOVED lines=39> */
.L_x_176:
[----:B------:R-:W-:Y:S05]  /*2960*/  BSYNC.RECONVERGENT B6 ;  /* 0x0000000000067941 */ /* 0x000fea0003800200 */
.L_x_175:
[----:B------:R-:W-:-:S11]  /*2970*/  DADD R16, R16, R14 ;  /* 0x0000000010107229 */ /* 0x000fd6000000000e */
.L_x_174:
[----:B------:R-:W-:Y:S05]  /*2980*/  BSYNC.RECONVERGENT B5 ;  /* 0x0000000000057941 */ /* 0x000fea0003800200 */
.L_x_173:
        /* <DEDUP_REMOVED lines=43> */
.L_x_180:
[----:B------:R-:W-:Y:S05]  /*2c40*/  BSYNC.RECONVERGENT B6 ;  /* 0x0000000000067941 */ /* 0x000fea0003800200 */
.L_x_179:
[----:B------:R-:W-:-:S11]  /*2c50*/  DADD R16, R16, R14 ;  /* 0x0000000010107229 */ /* 0x000fd6000000000e */
.L_x_178:
[----:B------:R-:W-:Y:S05]  /*2c60*/  BSYNC.RECONVERGENT B5 ;  /* 0x0000000000057941 */ /* 0x000fea0003800200 */
.L_x_177:
[C---:B------:R-:W-:Y:S01]  /*2c70*/  ISETP.NE.AND P0, PT, R60.reuse, RZ, PT ;  /* 0x000000ff3c00720c */ /* 0x040fe20003f05270 */
[----:B------:R-:W-:-:S05]  /*2c80*/  VIADD R60, R60, 0xffffffff ;  /* 0xffffffff3c3c7836 */ /* 0x000fca0000000000 */
[----:B------:R-:W-:-:S05]  /*2c90*/  SEL R60, R60, 0xc7, P0 ;  /* 0x000000c73c3c7807 */ /* 0x000fca0000000000 */
[----:B------:R-:W-:-:S05]  /*2ca0*/  IMAD R40, R60, 0x8, R1 ;  /* 0x000000083c287824 */ /* 0x000fca00078e0201 */
        /* <DEDUP_REMOVED lines=42> */
.L_x_184:
[----:B------:R-:W-:Y:S05]  /*2f50*/  BSYNC.RECONVERGENT B6 ;  /* 0x0000000000067941 */ /* 0x000fea0003800200 */
.L_x_183:
[----:B------:R-:W-:-:S11]  /*2f60*/  DADD R16, R16, R14 ;  /* 0x0000000010107229 */ /* 0x000fd6000000000e */
.L_x_182:
[----:B------:R-:W-:Y:S05]  /*2f70*/  BSYNC.RECONVERGENT B5 ;  /* 0x0000000000057941 */ /* 0x000fea0003800200 */
.L_x_181:
[----:B------:R-:W-:-:S04]  /*2f80*/  IADD3 R50, P0, PT, R50, -0x10, RZ ;  /* 0xfffffff032327810 */ /* 0x000fc80007f1e0ff */
[----:B------:R-:W-:Y:S01]  /*2f90*/  IADD3.X R51, PT, PT, R51, -0x1, RZ, P0, !PT ;  /* 0xffffffff33337810 */ /* 0x000fe200007fe4ff */
[----:B------:R-:W-:Y:S08]  /*2fa0*/  @P1 BRA `(.L_x_185) ;  /* 0xfffffff4000c1947 */ /* 0x000ff0000383ffff */
[----:B------:R-:W-:Y:S05]  /*2fb0*/  BSYNC.RECONVERGENT B2 ;  /* 0x0000000000027941 */ /* 0x000fea0003800200 */
.L_x_168:
[----:B------:R-:W-:-:S07]  /*2fc0*/  LOP3.LUT R50, R52, 0x7ffffffc, RZ, 0xc0, !PT ;  /* 0x7ffffffc34327812 */ /* 0x000fce00078ec0ff */
.L_x_167:
[----:B------:R-:W-:Y:S05]  /*2fd0*/  BSYNC.RECONVERGENT B3 ;  /* 0x0000000000037941 */ /* 0x000fea0003800200 */
.L_x_166:
[----:B------:R-:W-:-:S13]  /*2fe0*/  LOP3.LUT P0, RZ, R52, 0x3, RZ, 0xc0, !PT ;  /* 0x0000000334ff7812 */ /* 0x000fda000780c0ff */
[----:B------:R-:W-:Y:S05]  /*2ff0*/  @!P0 BRA `(.L_x_165) ;  /* 0x00000008005c8947 */ /* 0x000fea0003800000 */
[----:B------:R-:W-:Y:S01]  /*3000*/  LOP3.LUT R14, R52, 0x3, RZ, 0xc0, !PT ;  /* 0x00000003340e7812 */ /* 0x000fe200078ec0ff */
[----:B------:R-:W-:Y:S03]  /*3010*/  BSSY.RECONVERGENT B2, `(.L_x_186) ;  /* 0x0000066000027945 */ /* 0x000fe60003800200 */
[----:B------:R-:W-:-:S13]  /*3020*/  ISETP.NE.AND P0, PT, R14, 0x1, PT ;  /* 0x000000010e00780c */ /* 0x000fda0003f05270 */
[----:B------:R-:W-:Y:S05]  /*3030*/  @!P0 BRA `(.L_x_187) ;  /* 0x00000004008c8947 */ /* 0x000fea0003800000 */
        /* <DEDUP_REMOVED lines=18> */
[----:B------:R-:W-:-:S04]  /*3160*/  IMAD.IADD R41, R7, 0x1, -R50 ;  /* 0x0000000107297824 */ /* 0x000fc800078e0a32 */
        /* <DEDUP_REMOVED lines=24> */
.L_x_191:
[----:B------:R-:W-:Y:S05]  /*32f0*/  BSYNC.RECONVERGENT B5 ;  /* 0x0000000000057941 */ /* 0x000fea0003800200 */
.L_x_190:
[----:B------:R-:W-:-:S11]  /*3300*/  DADD R16, R16, R14 ;  /* 0x0000000010107229 */ /* 0x000fd6000000000e */
.L_x_189:
[----:B------:R-:W-:Y:S05]  /*3310*/  BSYNC.RECONVERGENT B3 ;  /* 0x0000000000037941 */ /* 0x000fea0003800200 */
.L_x_188:
        /* <DEDUP_REMOVED lines=46> */
.L_x_195:
[----:B------:R-:W-:Y:S05]  /*3600*/  BSYNC.RECONVERGENT B5 ;  /* 0x0000000000057941 */ /* 0x000fea0003800200 */
.L_x_194:
[----:B------:R-:W-:-:S11]  /*3610*/  DADD R16, R16, R14 ;  /* 0x0000000010107229 */ /* 0x000fd6000000000e */
.L_x_193:
[----:B------:R-:W-:Y:S05]  /*3620*/  BSYNC.RECONVERGENT B3 ;  /* 0x0000000000037941 */ /* 0x000fea0003800200 */
.L_x_192:
[C---:B------:R-:W-:Y:S01]  /*3630*/  ISETP.NE.AND P0, PT, R60.reuse, RZ, PT ;  /* 0x000000ff3c00720c */ /* 0x040fe20003f05270 */
[----:B------:R-:W-:Y:S02]  /*3640*/  VIADD R60, R60, 0xffffffff ;  /* 0xffffffff3c3c7836 */ /* 0x000fe40000000000 */
[----:B------:R-:W-:-:S03]  /*3650*/  VIADD R50, R50, 0x2 ;  /* 0x0000000232327836 */ /* 0x000fc60000000000 */
[----:B------:R-:W-:-:S07]  /*3660*/  SEL R60, R60, 0xc7, P0 ;  /* 0x000000c73c3c7807 */ /* 0x000fce0000000000 */
.L_x_187:
[----:B------:R-:W-:Y:S05]  /*3670*/  BSYNC.RECONVERGENT B2 ;  /* 0x0000000000027941 */ /* 0x000fea0003800200 */
.L_x_186:
[----:B------:R-:W-:-:S04]  /*3680*/  LOP3.LUT R52, R52, 0x1, RZ, 0xc0, !PT ;  /* 0x0000000134347812 */ /* 0x000fc800078ec0ff */
[----:B------:R-:W-:-:S13]  /*3690*/  ISETP.NE.U32.AND P0, PT, R52, 0x1, PT ;  /* 0x000000013400780c */ /* 0x000fda0003f05070 */
[----:B------:R-:W-:Y:S05]  /*36a0*/  @P0 BRA `(.L_x_165) ;  /* 0x0000000000b00947 */ /* 0x000fea0003800000 */
[----:B------:R-:W-:-:S05]  /*36b0*/  IMAD R60, R60, 0x8, R1 ;  /* 0x000000083c3c7824 */ /* 0x000fca00078e0201 */
        /* <DEDUP_REMOVED lines=41> */
.L_x_197:
[----:B------:R-:W-:Y:S05]  /*3950*/  BSYNC.RECONVERGENT B2 ;  /* 0x0000000000027941 */ /* 0x000fea0003800200 */
.L_x_196:
[----:B------:R-:W-:-:S11]  /*3960*/  DADD R16, R16, R14 ;  /* 0x0000000010107229 */ /* 0x000fd6000000000e */
.L_x_165:
[----:B------:R-:W-:Y:S05]  /*3970*/  BSYNC.RECONVERGENT B4 ;  /* 0x0000000000047941 */ /* 0x000fea0003800200 */
.L_x_164:
[C---:B------:R-:W-:Y:S01]  /*3980*/  IADD3 R15, PT, PT, R7.reuse, 0x1, -R12 ;  /* 0x00000001070f7810 */ /* 0x040fe20007ffe80c */
[----:B------:R-:W-:Y:S01]  /*3990*/  VIADD R41, R7, 0x1 ;  /* 0x0000000107297836 */ /* 0x000fe20000000000 */
[----:B------:R-:W-:Y:S01]  /*39a0*/  ISETP.GT.U32.AND P0, PT, R58, R7, PT ;  /* 0x000000073a00720c */ /* 0x000fe20003f04070 */
[----:B------:R-:W-:Y:S02]  /*39b0*/  BSSY.RECONVERGENT B1, `(.L_x_198) ;  /* 0x0000097000017945 */ /* 0x000fe40003800200 */
[----:B------:R-:W-:Y:S01]  /*39c0*/  VIADD R15, R15, 0x1 ;  /* 0x000000010f0f7836 */ /* 0x000fe20000000000 */
[----:B------:R-:W-:-:S04]  /*39d0*/  SEL R14, R41, R58, P0 ;  /* 0x0000003a290e7207 */ /* 0x000fc80000000000 */
[----:B------:R-:W-:-:S13]  /*39e0*/  ISETP.GE.AND P0, PT, R15, R14, PT ;  /* 0x0000000e0f00720c */ /* 0x000fda0003f06270 */
[----:B------:R-:W-:Y:S05]  /*39f0*/  @P0 BRA `(.L_x_199) ;  /* 0x0000000800480947 */ /* 0x000fea0003800000 */
[----:B------:R-:W-:Y:S01]  /*3a00*/  VIMNMX R40, PT, PT, R15, R14, PT ;  /* 0x0000000e0f287248 */ /* 0x000fe20003fe0100 */
[C---:B------:R-:W-:Y:S01]  /*3a10*/  IMAD.IADD R15, R41.reuse, 0x1, -R14 ;  /* 0x00000001290f7824 */ /* 0x040fe200078e0a0e */
[----:B------:R-:W-:Y:S01]  /*3a20*/  BSSY.RECONVERGENT B2, `(.L_x_200) ;  /* 0x0000044000027945 */ /* 0x000fe20003800200 */
[----:B------:R-:W-:Y:S02]  /*3a30*/  CS2R R46, SRZ ;  /* 0x00000000002e7805 */ /* 0x000fe4000001ff00 */
[----:B------:R-:W-:-:S05]  /*3a40*/  IMAD.IADD R40, R41, 0x1, -R40 ;  /* 0x0000000129287824 */ /* 0x000fca00078e0a28 */
[----:B------:R-:W-:-:S05]  /*3a50*/  VIADDMNMX R41, R15, 0x1, R40, !PT ;  /* 0x000000010f297846 */ /* 0x000fca0007800128 */
[----:B------:R-:W-:Y:S01]  /*3a60*/  IMAD.IADD R14, R14, 0x1, R41 ;  /* 0x000000010e0e7824 */ /* 0x000fe200078e0229 */
[----:B------:R-:W-:-:S04]  /*3a70*/  LOP3.LUT R41, RZ, R7, RZ, 0x33, !PT ;  /* 0x00000007ff297212 */ /* 0x000fc800078e33ff */
[C---:B------:R-:W-:Y:S01]  /*3a80*/  IADD3 R40, PT, PT, R14.reuse, -0x2, -R7 ;  /* 0xfffffffe0e287810 */ /* 0x040fe20007ffe807 */
[----:B------:R-:W-:-:S03]  /*3a90*/  IMAD.IADD R14, R14, 0x1, R41 ;  /* 0x000000010e0e7824 */ /* 0x000fc600078e0229 */
[----:B------:R-:W-:Y:S02]  /*3aa0*/  ISETP.GE.U32.AND P0, PT, R40, 0xf, PT ;  /* 0x0000000f2800780c */ /* 0x000fe40003f06070 */
[----:B------:R-:W-:-:S11]  /*3ab0*/  LOP3.LUT P1, RZ, R14, 0xf, RZ, 0xc0, !PT ;  /* 0x0000000f0eff7812 */ /* 0x000fd6000782c0ff */
[----:B------:R-:W-:Y:S05]  /*3ac0*/  @!P0 BRA `(.L_x_201) ;  /* 0x0000000000e48947 */ /* 0x000fea0003800000 */
[----:B------:R-:W-:Y:S01]  /*3ad0*/  IMAD.MOV.U32 R40, RZ, RZ, RZ ;  /* 0x000000ffff287224 */ /* 0x000fe200078e00ff */
[----:B------:R-:W-:-:S07]  /*3ae0*/  CS2R R46, SRZ ;  /* 0x00000000002e7805 */ /* 0x000fce000001ff00 */
.L_x_202:
[----:B------:R-:W0:Y:S02]  /*3af0*/  LDC.64 R54, c[0x0][0x388] ;  /* 0x0000e200ff367b82 */ /* 0x000e240000000a00 */
[----:B0-----:R-:W-:-:S05]  /*3b00*/  IMAD.WIDE R54, R15, 0x4, R54 ;  /* 0x000000040f367825 */ /* 0x001fca00078e0236 */
[----:B------:R-:W2:Y:S04]  /*3b10*/  LDG.E.CONSTANT R41, desc[UR4][R54.64] ;  /* 0x0000000436297981 */ /* 0x000ea8000c1e9900 */
[----:B------:R-:W3:Y:S04]  /*3b20*/  LDG.E.CONSTANT R51, desc[UR4][R54.64+0x4] ;  /* 0x0000040436337981 */ /* 0x000ee8000c1e9900 */
[----:B------:R-:W4:Y:S04]  /*3b30*/  LDG.E.CONSTANT R63, desc[UR4][R54.64+0x8] ;  /* 0x00000804363f7981 */ /* 0x000f28000c1e9900 */
        /* <DEDUP_REMOVED lines=10> */
[----:B------:R-:W4:Y:S01]  /*3be0*/  LDG.E.CONSTANT R52, desc[UR4][R54.64+0x3c] ;  /* 0x00003c0436347981 */ /* 0x000f22000c1e9900 */
[----:B--2---:R0:W1:Y:S03]  /*3bf0*/  F2F.F64.F32 R44, R41 ;  /* 0x00000029002c7310 */ /* 0x0040660000201800 */
[----:B0-----:R-:W2:Y:S05]  /*3c00*/  LDG.E.CONSTANT R41, desc[UR4][R54.64+0x34] ;  /* 0x0000340436297981 */ /* 0x001eaa000c1e9900 */
[----:B---3--:R0:W3:Y:S02]  /*3c10*/  F2F.F64.F32 R42, R51 ;  /* 0x00000033002a7310 */ /* 0x0080e40000201800 */
[----:B0-----:R-:W2:Y:S01]  /*3c20*/  LDG.E.CONSTANT R51, desc[UR4][R54.64+0x38] ;  /* 0x0000380436337981 */ /* 0x001ea2000c1e9900 */
[----:B-1----:R-:W-:-:S08]  /*3c30*/  DADD R44, R44, R46 ;  /* 0x000000002c2c7229 */ /* 0x002fd0000000002e */
[----:B---3--:R-:W-:Y:S02]  /*3c40*/  DADD R42, R44, R42 ;  /* 0x000000002c2a7229 */ /* 0x008fe4000000002a */
[----:B----4-:R-:W0:Y:S06]  /*3c50*/  F2F.F64.F32 R44, R63 ;  /* 0x0000003f002c7310 */ /* 0x010e2c0000201800 */
[----:B0-----:R-:W-:Y:S02]  /*3c60*/  DADD R44, R42, R44 ;  /* 0x000000002a2c7229 */ /* 0x001fe4000000002c */
[----:B------:R-:W0:Y:S06]  /*3c70*/  F2F.F64.F32 R42, R62 ;  /* 0x0000003e002a7310 */ /* 0x000e2c0000201800 */
[----:B0-----:R-:W-:-:S02]  /*3c80*/  DADD R42, R44, R42 ;  /* 0x000000002c2a7229 */ /* 0x001fc4000000002a */
[----:B------:R-:W0:Y:S08]  /*3c90*/  F2F.F64.F32 R44, R61 ;  /* 0x0000003d002c7310 */ /* 0x000e300000201800 */
[----:B------:R-:W1:Y:S01]  /*3ca0*/  F2F.F64.F32 R46, R60 ;  /* 0x0000003c002e7310 */ /* 0x000e620000201800 */
[----:B0-----:R-:W-:-:S07]  /*3cb0*/  DADD R44, R42, R44 ;  /* 0x000000002a2c7229 */ /* 0x001fce000000002c */
[----:B------:R-:W0:Y:S01]  /*3cc0*/  F2F.F64.F32 R42, R59 ;  /* 0x0000003b002a7310 */ /* 0x000e220000201800 */
[----:B-1----:R-:W-:-:S07]  /*3cd0*/  DADD R46, R44, R46 ;  /* 0x000000002c2e7229 */ /* 0x002fce000000002e */
        /* <DEDUP_REMOVED lines=11> */
[----:B-1----:R-:W-:-:S08]  /*3d90*/  DADD R42, R42, R46 ;  /* 0x000000002a2a7229 */ /* 0x002fd0000000002e */
[----:B0-----:R-:W-:Y:S01]  /*3da0*/  DADD R42, R42, R44 ;  /* 0x000000002a2a7229 */ /* 0x001fe2000000002c */
[----:B------:R-:W-:Y:S01]  /*3db0*/  VIADD R40, R40, 0x10 ;  /* 0x0000001028287836 */ /* 0x000fe20000000000 */
[----:B------:R-:W-:Y:S01]  /*3dc0*/  F2F.F64.F32 R52, R52 ;  /* 0x0000003400347310 */ /* 0x000fe20000201800 */
[----:B------:R-:W-:-:S07]  /*3dd0*/  VIADD R15, R15, 0x10 ;  /* 0x000000100f0f7836 */ /* 0x000fce0000000000 */
[----:B--2---:R-:W0:Y:S08]  /*3de0*/  F2F.F64.F32 R46, R41 ;  /* 0x00000029002e7310 */ /* 0x004e300000201800 */
[----:B------:R-:W1:Y:S01]  /*3df0*/  F2F.F64.F32 R44, R51 ;  /* 0x00000033002c7310 */ /* 0x000e620000201800 */
[----:B0-----:R-:W-:-:S08]  /*3e00*/  DADD R42, R42, R46 ;  /* 0x000000002a2a7229 */ /* 0x001fd0000000002e */
[----:B-1----:R-:W-:Y:S01]  /*3e10*/  DADD R42, R42, R44 ;  /* 0x000000002a2a7229 */ /* 0x002fe2000000002c */
[----:B------:R-:W-:-:S04]  /*3e20*/  LOP3.LUT R45, R14, 0xfffffff0, RZ, 0xc0, !PT ;  /* 0xfffffff00e2d7812 */ /* 0x000fc800078ec0ff */
[----:B------:R-:W-:-:S03]  /*3e30*/  ISETP.NE.AND P0, PT, R40, R45, PT ;  /* 0x0000002d2800720c */ /* 0x000fc60003f05270 */
[----:B------:R-:W-:-:S10]  /*3e40*/  DADD R46, R42, R52 ;  /* 0x000000002a2e7229 */ /* 0x000fd40000000034 */
[----:B------:R-:W-:Y:S05]  /*3e50*/  @P0 BRA `(.L_x_202) ;  /* 0xfffffffc00240947 */ /* 0x000fea000383ffff */
.L_x_201:
[----:B------:R-:W-:Y:S05]  /*3e60*/  BSYNC.RECONVERGENT B2 ;  /* 0x0000000000027941 */ /* 0x000fea0003800200 */
.L_x_200:
[----:B------:R-:W-:Y:S04]  /*3e70*/  BSSY.RECONVERGENT B2, `(.L_x_203) ;  /* 0x0000049000027945 */ /* 0x000fe80003800200 */
[----:B------:R-:W-:Y:S05]  /*3e80*/  @!P1 BRA `(.L_x_204) ;  /* 0x00000004001c9947 */ /* 0x000fea0003800000 */
[C---:B------:R-:W-:Y:S01]  /*3e90*/  LOP3.LUT R40, R14.reuse, 0xf, RZ, 0xc0, !PT ;  /* 0x0000000f0e287812 */ /* 0x040fe200078ec0ff */
[----:B------:R-:W-:Y:S01]  /*3ea0*/  BSSY.RECONVERGENT B3, `(.L_x_205) ;  /* 0x000001f000037945 */ /* 0x000fe20003800200 */
[----:B------:R-:W-:Y:S02]  /*3eb0*/  LOP3.LUT P1, RZ, R14, 0x7, RZ, 0xc0, !PT ;  /* 0x000000070eff7812 */ /* 0x000fe4000782c0ff */
[----:B------:R-:W-:-:S13]  /*3ec0*/  ISETP.GE.U32.AND P0, PT, R40, 0x8, PT ;  /* 0x000000082800780c */ /* 0x000fda0003f06070 */
[----:B------:R-:W-:Y:S05]  /*3ed0*/  @!P0 BRA `(.L_x_206) ;  /* 0x00000000006c8947 */ /* 0x000fea0003800000 */
        /* <DEDUP_REMOVED lines=9> */
[----:B------:R-:W4:Y:S01]  /*3f70*/  LDG.E.CONSTANT R44, desc[UR4][R48.64+0x1c] ;  /* 0x00001c04302c7981 */ /* 0x000f22000c1e9900 */
[----:B------:R-:W-:Y:S01]  /*3f80*/  VIADD R15, R15, 0x8 ;  /* 0x000000080f0f7836 */ /* 0x000fe20000000000 */
[----:B--2---:R-:W0:Y:S08]  /*3f90*/  F2F.F64.F32 R42, R51 ;  /* 0x00000033002a7310 */ /* 0x004e300000201800 */
[----:B---3--:R-:W1:Y:S01]  /*3fa0*/  F2F.F64.F32 R40, R52 ;  /* 0x0000003400287310 */ /* 0x008e620000201800 */
[----:B0-----:R-:W-:-:S07]  /*3fb0*/  DADD R46, R46, R42 ;  /* 0x000000002e2e7229 */ /* 0x001fce000000002a */
[----:B----4-:R-:W0:Y:S01]  /*3fc0*/  F2F.F64.F32 R42, R53 ;  /* 0x00000035002a7310 */ /* 0x010e220000201800 */
        /* <DEDUP_REMOVED lines=10> */
[----:B0-----:R-:W-:-:S08]  /*4070*/  DADD R40, R40, R42 ;  /* 0x0000000028287229 */ /* 0x001fd0000000002a */
[----:B-1----:R-:W-:-:S11]  /*4080*/  DADD R46, R40, R46 ;  /* 0x00000000282e7229 */ /* 0x002fd6000000002e */
.L_x_206:
[----:B------:R-:W-:Y:S05]  /*4090*/  BSYNC.RECONVERGENT B3 ;  /* 0x0000000000037941 */ /* 0x000fea0003800200 */
.L_x_205:
[----:B------:R-:W-:Y:S05]  /*40a0*/  @!P1 BRA `(.L_x_204) ;  /* 0x0000000000949947 */ /* 0x000fea0003800000 */
[C---:B------:R-:W-:Y:S01]  /*40b0*/  LOP3.LUT R40, R14.reuse, 0x7, RZ, 0xc0, !PT ;  /* 0x000000070e287812 */ /* 0x040fe200078ec0ff */
[----:B------:R-:W-:Y:S01]  /*40c0*/  BSSY.RECONVERGENT B3, `(.L_x_207) ;  /* 0x0000014000037945 */ /* 0x000fe20003800200 */
[----:B------:R-:W-:Y:S02]  /*40d0*/  LOP3.LUT R14, R14, 0x3, RZ, 0xc0, !PT ;  /* 0x000000030e0e7812 */ /* 0x000fe400078ec0ff */
[----:B------:R-:W-:Y:S02]  /*40e0*/  ISETP.GE.U32.AND P0, PT, R40, 0x4, PT ;  /* 0x000000042800780c */ /* 0x000fe40003f06070 */
[----:B------:R-:W-:-:S11]  /*40f0*/  ISETP.NE.AND P1, PT, R14, RZ, PT ;  /* 0x000000ff0e00720c */ /* 0x000fd60003f25270 */
[----:B------:R-:W-:Y:S05]  /*4100*/  @!P0 BRA `(.L_x_208) ;  /* 0x00000000003c8947 */ /* 0x000fea0003800000 */
[----:B------:R-:W0:Y:S02]  /*4110*/  LDC.64 R40, c[0x0][0x388] ;  /* 0x0000e200ff287b82 */ /* 0x000e240000000a00 */
[----:B0-----:R-:W-:-:S05]  /*4120*/  IMAD.WIDE R44, R15, 0x4, R40 ;  /* 0x000000040f2c7825 */ /* 0x001fca00078e0228 */
[----:B------:R-:W2:Y:S04]  /*4130*/  LDG.E.CONSTANT R48, desc[UR4][R44.64] ;  /* 0x000000042c307981 */ /* 0x000ea8000c1e9900 */
[----:B------:R-:W3:Y:S04]  /*4140*/  LDG.E.CONSTANT R49, desc[UR4][R44.64+0x4] ;  /* 0x000004042c317981 */ /* 0x000ee8000c1e9900 */
        /* <DEDUP_REMOVED lines=9> */
[----:B0-----:R-:W-:-:S08]  /*41e0*/  DADD R40, R40, R42 ;  /* 0x0000000028287229 */ /* 0x001fd0000000002a */
[----:B-1----:R-:W-:-:S11]  /*41f0*/  DADD R46, R40, R46 ;  /* 0x00000000282e7229 */ /* 0x002fd6000000002e */
.L_x_208:
[----:B------:R-:W-:Y:S05]  /*4200*/  BSYNC.RECONVERGENT B3 ;  /* 0x0000000000037941 */ /* 0x000fea0003800200 */
.L_x_207:
[----:B------:R-:W-:Y:S05]  /*4210*/  @!P1 BRA `(.L_x_204) ;  /* 0x0000000000389947 */ /* 0x000fea0003800000 */
[----:B------:R-:W0:Y:S02]  /*4220*/  LDC.64 R42, c[0x0][0x388] ;  /* 0x0000e200ff2a7b82 */ /* 0x000e240000000a00 */
[----:B0-----:R-:W-:-:S05]  /*4230*/  IMAD.WIDE R42, R15, 0x4, R42 ;  /* 0x000000040f2a7825 */ /* 0x001fca00078e022a */
[----:B------:R-:W2:Y:S01]  /*4240*/  LDG.E.CONSTANT R40, desc[UR4][R42.64] ;  /* 0x000000042a287981 */ /* 0x000ea2000c1e9900 */
[----:B------:R-:W-:Y:S01]  /*4250*/  ISETP.NE.AND P0, PT, R14, 0x1, PT ;  /* 0x000000010e00780c */ /* 0x000fe20003f05270 */
[----:B--2---:R-:W0:Y:S02]  /*4260*/  F2F.F64.F32 R40, R40 ;  /* 0x0000002800287310 */ /* 0x004e240000201800 */
[----:B0-----:R-:W-:-:S10]  /*4270*/  DADD R46, R46, R40 ;  /* 0x000000002e2e7229 */ /* 0x001fd40000000028 */
[----:B------:R-:W-:Y:S05]  /*4280*/  @!P0 BRA `(.L_x_204) ;  /* 0x00000000001c8947 */ /* 0x000fea0003800000 */
[----:B------:R-:W-:Y:S02]  /*4290*/  ISETP.NE.AND P0, PT, R14, 0x2, PT ;  /* 0x000000020e00780c */ /* 0x000fe40003f05270 */
[----:B------:R-:W2:Y:S11]  /*42a0*/  LDG.E.CONSTANT R14, desc[UR4][R42.64+0x4] ;  /* 0x000004042a0e7981 */ /* 0x000eb6000c1e9900 */
[----:B------:R-:W3:Y:S01]  /*42b0*/  @P0 LDG.E.CONSTANT R40, desc[UR4][R42.64+0x8] ;  /* 0x000008042a280981 */ /* 0x000ee2000c1e9900 */
[----:B--2---:R-:W0:Y:S08]  /*42c0*/  F2F.F64.F32 R14, R14 ;  /* 0x0000000e000e7310 */ /* 0x004e300000201800 */
[----:B---3--:R-:W1:Y:S01]  /*42d0*/  @P0 F2F.F64.F32 R40, R40 ;  /* 0x0000002800280310 */ /* 0x008e620000201800 */
[----:B0-----:R-:W-:-:S08]  /*42e0*/  DADD R46, R46, R14 ;  /* 0x000000002e2e7229 */ /* 0x001fd0000000000e */
[----:B-1----:R-:W-:-:S11]  /*42f0*/  @P0 DADD R46, R46, R40 ;  /* 0x000000002e2e0229 */ /* 0x002fd60000000028 */
.L_x_204:
[----:B------:R-:W-:Y:S05]  /*4300*/  BSYNC.RECONVERGENT B2 ;  /* 0x0000000000027941 */ /* 0x000fea0003800200 */
.L_x_203:
[----:B------:R-:W-:-:S11]  /*4310*/  DADD R16, R16, R46 ;  /* 0x0000000010107229 */ /* 0x000fd6000000002e */
.L_x_199:
[----:B------:R-:W-:Y:S05]  /*4320*/  BSYNC.RECONVERGENT B1 ;  /* 0x0000000000017941 */ /* 0x000fea0003800200 */
.L_x_198:
[----:B------:R-:W0:Y:S01]  /*4330*/  I2F.F64.U32 R42, R58 ;  /* 0x0000003a002a7312 */ /* 0x000e220000201800 */
[----:B------:R-:W-:Y:S01]  /*4340*/  IMAD.MOV.U32 R14, RZ, RZ, 0x1 ;  /* 0x00000001ff0e7424 */ /* 0x000fe200078e00ff */
[----:B------:R-:W1:Y:S01]  /*4350*/  LDCU.64 UR8, c[0x0][0x3b8] ;  /* 0x00007700ff0877ac */ /* 0x000e620008000a00 */
[----:B------:R-:W-:Y:S01]  /*4360*/  FSETP.GEU.AND P2, PT, |R17|, 6.5827683646048100446e-37, PT ;  /* 0x036000001100780b */ /* 0x000fe20003f4e200 */
[----:B------:R-:W-:Y:S04]  /*4370*/  BSSY.RECONVERGENT B2, `(.L_x_209) ;  /* 0x0000016000027945 */ /* 0x000fe80003800200 */
[----:B0-----:R-:W0:Y:S01]  /*4380*/  MUFU.RCP64H R15, R43 ;  /* 0x0000002b000f7308 */ /* 0x001e220000001800 */
[----:B-1----:R-:W-:-:S04]  /*4390*/  IADD3 R50, P1, PT, R38, UR8, RZ ;  /* 0x0000000826327c10 */ /* 0x002fc8000ff3e0ff */
[----:B------:R-:W-:Y:S01]  /*43a0*/  IADD3.X R51, PT, PT, R39, UR9, RZ, P1, !PT ;  /* 0x0000000927337c10 */ /* 0x000fe20008ffe4ff */
        /* <DEDUP_REMOVED lines=15> */
[----:B-----5:R-:W-:Y:S05]  /*44a0*/  CALL.REL.NOINC `($__internal_3_$__cuda_sm20_div_rn_f64_full) ;  /* 0x0000000c00407944 */ /* 0x020fea0003c00000 */
[----:B------:R-:W-:Y:S02]  /*44b0*/  IMAD.MOV.U32 R14, RZ, RZ, R62 ;  /* 0x000000ffff0e7224 */ /* 0x000fe400078e003e */
[----:B------:R-:W-:-:S07]  /*44c0*/  IMAD.MOV.U32 R15, RZ, RZ, R63 ;  /* 0x000000ffff0f7224 */ /* 0x000fce00078e003f */
.L_x_210:
[----:B------:R-:W-:Y:S05]  /*44d0*/  BSYNC.RECONVERGENT B2 ;  /* 0x0000000000027941 */ /* 0x000fea0003800200 */
.L_x_209:
[----:B------:R-:W0:Y:S02]  /*44e0*/  LDC.64 R40, c[0x0][0x388] ;  /* 0x0000e200ff287b82 */ /* 0x000e240000000a00 */
[----:B0-----:R-:W-:-:S06]  /*44f0*/  IMAD.WIDE.U32 R40, R7, 0x4, R40 ;  /* 0x0000000407287825 */ /* 0x001fcc00078e0028 */
[----:B------:R-:W2:Y:S01]  /*4500*/  LDG.E.CONSTANT R40, desc[UR4][R40.64] ;  /* 0x0000000428287981 */ /* 0x000ea2000c1e9900 */
[----:B-----5:R-:W0:Y:S01]  /*4510*/  F2F.F64.F32 R16, R11 ;  /* 0x0000000b00107310 */ /* 0x020e220000201800 */
[----:B------:R-:W-:Y:S01]  /*4520*/  ISETP.GT.AND P0, PT, R13, 0x200, PT ;  /* 0x000002000d00780c */ /* 0x000fe20003f04270 */
[----:B------:R-:W-:Y:S01]  /*4530*/  UMOV UR8, 0x47ae147b ;  /* 0x47ae147b00087882 */ /* 0x000fe20000000000 */
[----:B------:R-:W-:Y:S01]  /*4540*/  UMOV UR9, 0x3f847ae1 ;  /* 0x3f847ae100097882 */ /* 0x000fe20000000000 */
[----:B0-----:R-:W-:-:S04]  /*4550*/  DMUL R16, R18, R16 ;  /* 0x0000001012107228 */ /* 0x001fc80000000000 */
[----:B--2---:R-:W0:Y:S02]  /*4560*/  F2F.F64.F32 R42, R40 ;  /* 0x00000028002a7310 */ /* 0x004e240000201800 */
[----:B0-----:R-:W-:-:S08]  /*4570*/  DFMA R42, R14, -UR8, R42 ;  /* 0x800000080e2a7c2b */ /* 0x001fd0000800002a */
[----:B------:R-:W-:Y:S01]  /*4580*/  DFMA R20, R20, R16, R42 ;  /* 0x000000101414722b */ /* 0x000fe2000000002a */
[----:B------:R-:W-:Y:S10]  /*4590*/  @P0 BRA `(.L_x_211) ;  /* 0x0000000000680947 */ /* 0x000ff40003800000 */
[----:B------:R-:W-:Y:S01]  /*45a0*/  ISETP.GE.AND P0, PT, R5, R2, PT ;  /* 0x000000020500720c */ /* 0x000fe20003f06270 */
[----:B------:R-:W0:-:S12]  /*45b0*/  F2F.F32.F64 R16, R20 ;  /* 0x0000001400107310 */ /* 0x000e180000301000 */
[C---:B------:R-:W-:Y:S02]  /*45c0*/  @!P0 VIADD R15, R6.reuse, 0x1 ;  /* 0x00000001060f8836 */ /* 0x040fe40000000000 */
[----:B------:R-:W-:-:S03]  /*45d0*/  @!P0 IMAD R17, R6, 0x4, R3 ;  /* 0x0000000406118824 */ /* 0x000fc600078e0203 */
[C---:B------:R-:W-:Y:S02]  /*45e0*/  @!P0 ISETP.NE.AND P1, PT, R15.reuse, R2, PT ;  /* 0x000000020f00820c */ /* 0x040fe40003f25270 */
[----:B0-----:R1:W-:Y:S02]  /*45f0*/  @!P0 STL [R17], R16 ;  /* 0x0000001011008387 */ /* 0x0013e40000100800 */
[----:B------:R-:W-:-:S05]  /*4600*/  @!P0 SEL R6, R15, RZ, P1 ;  /* 0x000000ff0f068207 */ /* 0x000fca0000800000 */
[----:B------:R-:W-:-:S05]  /*4610*/  @P0 IMAD R19, R6, 0x4, R3 ;  /* 0x0000000406130824 */ /* 0x000fca00078e0203 */
[----:B------:R-:W2:Y:S01]  /*4620*/  @P0 LDL R15, [R19] ;  /* 0x00000000130f0983 */ /* 0x000ea20000100800 */
[----:B------:R-:W-:Y:S01]  /*4630*/  ISETP.GE.AND P1, PT, R7, R0, PT ;  /* 0x000000000700720c */ /* 0x000fe20003f26270 */
[----:B------:R-:W-:Y:S02]  /*4640*/  @!P0 VIADD R5, R5, 0x1 ;  /* 0x0000000105058836 */ /* 0x000fe40000000000 */
[----:B------:R1:W-:Y:S01]  /*4650*/  @P0 STL [R19], R16 ;  /* 0x0000001013000387 */ /* 0x0003e20000100800 */
[----:B--2---:R-:W-:-:S04]  /*4660*/  @P0 FADD R8, R8, -R15 ;  /* 0x8000000f08080221 */ /* 0x004fc80000000000 */
[----:B------:R-:W0:Y:S02]  /*4670*/  F2F.F64.F32 R14, R8 ;  /* 0x00000008000e7310 */ /* 0x000e240000201800 */
[----:B0-----:R-:W-:Y:S01]  /*4680*/  DADD R14, R20, R14 ;  /* 0x00000000140e7229 */ /* 0x001fe2000000000e */
[----:B------:R-:W-:-:S05]  /*4690*/  @P0 VIADD R21, R6, 0x1 ;  /* 0x0000000106150836 */ /* 0x000fca0000000000 */
[----:B------:R1:W2:Y:S01]  /*46a0*/  F2F.F32.F64 R8, R14 ;  /* 0x0000000e00087310 */ /* 0x0002a20000301000 */
[----:B------:R-:W-:-:S04]  /*46b0*/  @P0 ISETP.NE.AND P2, PT, R21, R2, PT ;  /* 0x000000021500020c */ /* 0x000fc80003f45270 */
[----:B------:R-:W-:Y:S01]  /*46c0*/  @P0 SEL R6, R21, RZ, P2 ;  /* 0x000000ff15060207 */ /* 0x000fe20001000000 */
[----:B------:R-:W-:Y:S08]  /*46d0*/  @!P1 BRA `(.L_x_155) ;  /* 0x0000000000909947 */ /* 0x000ff00003800000 */
[----:B-12---:R-:W0:Y:S01]  /*46e0*/  F2F.F64.F32 R14, R8 ;  /* 0x00000008000e7310 */ /* 0x006e220000201800 */
[----:B------:R-:W-:Y:S01]  /*46f0*/  IMAD.WIDE.U32 R16, R7, 0x4, R50 ;  /* 0x0000000407107825 */ /* 0x000fe200078e0032 */
[----:B0-----:R-:W-:-:S10]  /*4700*/  DMUL R14, R14, R36 ;  /* 0x000000240e0e7228 */ /* 0x001fd40000000000 */
[----:B------:R-:W0:Y:S02]  /*4710*/  F2F.F32.F64 R15, R14 ;  /* 0x0000000e000f7310 */ /* 0x000e240000301000 */
[----:B0-----:R3:W-:Y:S01]  /*4720*/  STG.E desc[UR4][R16.64], R15 ;  /* 0x0000000f10007986 */ /* 0x0017e2000c101904 */
[----:B------:R-:W-:Y:S05]  /*4730*/  BRA `(.L_x_155) ;  /* 0x0000000000787947 */ /* 0x000fea0003800000 */
.L_x_211:
[----:B------:R-:W-:-:S13]  /*4740*/  ISETP.GE.AND P0, PT, R7, R0, PT ;  /* 0x000000000700720c */ /* 0x000fda0003f06270 */
[----:B------:R-:W-:Y:S05]  /*4750*/  @!P0 BRA `(.L_x_155) ;  /* 0x0000000000708947 */ /* 0x000fea0003800000 */
[----:B------:R-:W-:Y:S01]  /*4760*/  ISETP.GT.AND P1, PT, R2, 0x3, PT ;  /* 0x000000030200780c */ /* 0x000fe20003f24270 */
[----:B------:R-:W-:Y:S01]  /*4770*/  BSSY.RECONVERGENT B1, `(.L_x_212) ;  /* 0x000000e000017945 */ /* 0x000fe20003800200 */
[----:B------:R-:W-:Y:S01]  /*4780*/  PLOP3.LUT P0, PT, PT, PT, PT, 0x80, 0x8 ;  /* 0x000000000008781c */ /* 0x000fe20003f0f070 */
[----:B------:R-:W-:Y:S01]  /*4790*/  IMAD.IADD R18, R7, 0x1, -R2 ;  /* 0x0000000107127824 */ /* 0x000fe200078e0a02 */
[----:B------:R-:W-:-:S09]  /*47a0*/  CS2R R14, SRZ ;  /* 0x00000000000e7805 */ /* 0x000fd2000001ff00 */
[----:B------:R-:W-:Y:S05]  /*47b0*/  @!P1 BRA `(.L_x_213) ;  /* 0x0000000000249947 */ /* 0x000fea0003800000 */
[----:B------:R-:W-:Y:S01]  /*47c0*/  PLOP3.LUT P0, PT, PT, PT, PT, 0x8, 0x80 ;  /* 0x000000000080781c */ /* 0x000fe20003f0e170 */
[----:B------:R-:W-:-:S12]  /*47d0*/  VIADD R17, R7, 0xfffffffd ;  /* 0xfffffffd07117836 */ /* 0x000fd80000000000 */
.L_x_214:
[----:B------:R-:W-:Y:S01]  /*47e0*/  DADD R14, R20, R14 ;  /* 0x00000000140e7229 */ /* 0x000fe2000000000e */
[----:B------:R-:W-:-:S05]  /*47f0*/  VIADD R18, R18, 0x4 ;  /* 0x0000000412127836 */ /* 0x000fca0000000000 */
[----:B------:R-:W-:Y:S02]  /*4800*/  ISETP.GE.AND P1, PT, R18, R17, PT ;  /* 0x000000111200720c */ /* 0x000fe40003f26270 */
[----:B------:R-:W-:-:S08]  /*4810*/  DADD R14, R20, R14 ;  /* 0x00000000140e7229 */ /* 0x000fd0000000000e */
[----:B------:R-:W-:-:S08]  /*4820*/  DADD R14, R20, R14 ;  /* 0x00000000140e7229 */ /* 0x000fd0000000000e */
[----:B------:R-:W-:Y:S01]  /*4830*/  DADD R14, R20, R14 ;  /* 0x00000000140e7229 */ /* 0x000fe2000000000e */
[----:B------:R-:W-:Y:S10]  /*4840*/  @!P1 BRA `(.L_x_214) ;  /* 0xfffffffc00e49947 */ /* 0x000ff4000383ffff */
.L_x_213:
[----:B------:R-:W-:Y:S05]  /*4850*/  BSYNC.RECONVERGENT B1 ;  /* 0x0000000000017941 */ /* 0x000fea0003800200 */
.L_x_212:
[----:B------:R-:W-:-:S05]  /*4860*/  IMAD.IADD R16, R7, 0x1, -R18 ;  /* 0x0000000107107824 */ /* 0x000fca00078e0a12 */
[----:B------:R-:W-:-:S13]  /*4870*/  ISETP.GT.AND P1, PT, R16, 0x1, PT ;  /* 0x000000011000780c */ /* 0x000fda0003f24270 */
[----:B------:R-:W-:Y:S01]  /*4880*/  @P1 VIADD R18, R18, 0x2 ;  /* 0x0000000212121836 */ /* 0x000fe20000000000 */
[----:B------:R-:W-:Y:S01]  /*4890*/  @P1 PLOP3.LUT P0, PT, PT, PT, PT, 0x8, 0x80 ;  /* 0x000000000080181c */ /* 0x000fe20003f0e170 */
[----:B------:R-:W-:-:S03]  /*48a0*/  @P1 DADD R16, R20, R14 ;  /* 0x0000000014101229 */ /* 0x000fc6000000000e */
[----:B------:R-:W-:-:S05]  /*48b0*/  ISETP.LT.OR P0, PT, R18, R7, P0 ;  /* 0x000000071200720c */ /* 0x000fca0000701670 */
[----:B------:R-:W-:Y:S01]  /*48c0*/  @P1 DADD R14, R20, R16 ;  /* 0x00000000140e1229 */ /* 0x000fe20000000010 */
[----:B------:R-:W-:-:S07]  /*48d0*/  IMAD.WIDE.U32 R16, R7, 0x4, R50 ;  /* 0x0000000407107825 */ /* 0x000fce00078e0032 */
[----:B------:R-:W-:-:S08]  /*48e0*/  @P0 DADD R14, R20, R14 ;  /* 0x00000000140e0229 */ /* 0x000fd0000000000e */
[----:B------:R-:W-:-:S10]  /*48f0*/  DMUL R14, R14, R36 ;  /* 0x000000240e0e7228 */ /* 0x000fd40000000000 */
[----:B------:R-:W0:Y:S02]  /*4900*/  F2F.F32.F64 R15, R14 ;  /* 0x0000000e000f7310 */ /* 0x000e240000301000 */
[----:B0-----:R0:W-:Y:S02]  /*4910*/  STG.E desc[UR4][R16.64], R15 ;  /* 0x0000000f10007986 */ /* 0x0011e4000c101904 */
.L_x_155:
[----:B------:R-:W-:Y:S05]  /*4920*/  BSYNC.RECONVERGENT B0 ;  /* 0x0000000000007941 */ /* 0x000fea0003800200 */
.L_x_154:
[----:B------:R-:W1:Y:S01]  /*4930*/  LDCU UR8, c[0x0][0x398] ;  /* 0x00007300ff0877ac */ /* 0x000e620008000800 */
[----:B------:R-:W-:Y:S02]  /*4940*/  VIADD R7, R7, 0x1 ;  /* 0x0000000107077836 */ /* 0x000fe40000000000 */
[----:B------:R-:W-:Y:S02]  /*4950*/  VIADD R9, R9, 0x1 ;  /* 0x0000000109097836 */ /* 0x000fe40000000000 */
[----:B-1----:R-:W-:-:S05]  /*4960*/  IMAD.U32 R14, RZ, RZ, UR8 ;  /* 0x00000008ff0e7e24 */ /* 0x002fca000f8e00ff */
[----:B------:R-:W-:-:S13]  /*4970*/  ISETP.NE.AND P0, PT, R7, R14, PT ;  /* 0x0000000e0700720c */ /* 0x000fda0003f05270 */
[----:B------:R-:W-:Y:S05]  /*4980*/  @P0 BRA `(.L_x_215) ;  /* 0xffffffcc00600947 */ /* 0x000fea000383ffff */
.L_x_150:
[----:B------:R-:W-:-:S04]  /*4990*/  VIMNMX R0, PT, PT, R0, R14, PT ;  /* 0x0000000e00007248 */ /* 0x000fc80003fe0100 */
[----:B------:R-:W-:-:S13]  /*49a0*/  ISETP.GE.AND P0, PT, R0, 0x1, PT ;  /* 0x000000010000780c */ /* 0x000fda0003f06270 */
[----:B------:R-:W-:Y:S05]  /*49b0*/  @!P0 EXIT ;  /* 0x000000000000894d */ /* 0x000fea0003800000 */
[C---:B------:R-:W-:Y:S01]  /*49c0*/  ISETP.GE.U32.AND P0, PT, R0.reuse, 0x10, PT ;  /* 0x000000100000780c */ /* 0x040fe20003f06070 */
[----:B------:R-:W-:Y:S01]  /*49d0*/  BSSY.RECONVERGENT B0, `(.L_x_216) ;  /* 0x0000021000007945 */ /* 0x000fe20003800200 */
[----:B-1----:R-:W-:Y:S01]  /*49e0*/  LOP3.LUT R6, R0, 0xf, RZ, 0xc0, !PT ;  /* 0x0000000f00067812 */ /* 0x002fe200078ec0ff */
[----:B------:R-:W-:-:S03]  /*49f0*/  IMAD.MOV.U32 R7, RZ, RZ, RZ ;  /* 0x000000ffff077224 */ /* 0x000fc600078e00ff */
[----:B------:R-:W-:-:S07]  /*4a00*/  ISETP.NE.AND P1, PT, R6, RZ, PT ;  /* 0x000000ff0600720c */ /* 0x000fce0003f25270 */
[----:B------:R-:W-:Y:S06]  /*4a10*/  @!P0 BRA `(.L_x_217) ;  /* 0x0000000000708947 */ /* 0x000fec0003800000 */
[----:B------:R-:W-:Y:S01]  /*4a20*/  IADD3 R50, P0, PT, R50, 0x20, RZ ;  /* 0x0000002032327810 */ /* 0x000fe20007f1e0ff */
[----:B------:R-:W-:Y:S01]  /*4a30*/  IMAD.MOV.U32 R5, RZ, RZ, 0x7fffffff ;  /* 0x7fffffffff057424 */ /* 0x000fe200078e00ff */
[----:B------:R-:W-:-:S03]  /*4a40*/  LOP3.LUT R7, R0, 0x7ffffff0, RZ, 0xc0, !PT ;  /* 0x7ffffff000077812 */ /* 0x000fc600078ec0ff */
[----:B------:R-:W-:Y:S02]  /*4a50*/  IMAD.X R51, RZ, RZ, R51, P0 ;  /* 0x000000ffff337224 */ /* 0x000fe400000e0633 */
[----:B------:R-:W-:-:S07]  /*4a60*/  IMAD.MOV R4, RZ, RZ, -R7 ;  /* 0x000000ffff047224 */ /* 0x000fce00078e0a07 */
.L_x_218:
[----:B-1----:R-:W-:Y:S02]  /*4a70*/  IMAD.MOV.U32 R2, RZ, RZ, R50 ;  /* 0x000000ffff027224 */ /* 0x002fe400078e0032 */
        /* <DEDUP_REMOVED lines=22> */
.L_x_217:
[----:B------:R-:W-:Y:S05]  /*4be0*/  BSYNC.RECONVERGENT B0 ;  /* 0x0000000000007941 */ /* 0x000fea0003800200 */
.L_x_216:
[----:B------:R-:W-:Y:S05]  /*4bf0*/  @!P1 EXIT ;  /* 0x000000000000994d */ /* 0x000fea0003800000 */
[----:B--2---:R-:W2:Y:S01]  /*4c00*/  LDC.64 R8, c[0x0][0x3b8] ;  /* 0x0000ee00ff087b82 */ /* 0x004ea20000000a00 */
[----:B------:R-:W-:Y:S01]  /*4c10*/  ISETP.GE.U32.AND P0, PT, R6, 0x8, PT ;  /* 0x000000080600780c */ /* 0x000fe20003f06070 */
[----:B------:R-:W-:Y:S01]  /*4c20*/  BSSY.RECONVERGENT B0, `(.L_x_219) ;  /* 0x0000011000007945 */ /* 0x000fe20003800200 */
[----:B------:R-:W-:-:S04]  /*4c30*/  LOP3.LUT R10, R0, 0x7, RZ, 0xc0, !PT ;  /* 0x00000007000a7812 */ /* 0x000fc800078ec0ff */
[----:B------:R-:W-:Y:S02]  /*4c40*/  ISETP.NE.AND P1, PT, R10, RZ, PT ;  /* 0x000000ff0a00720c */ /* 0x000fe40003f25270 */
[----:B--2---:R-:W-:-:S05]  /*4c50*/  IADD3 R4, P2, PT, R38, R8, RZ ;  /* 0x0000000826047210 */ /* 0x004fca0007f5e0ff */
[----:B-1----:R-:W-:Y:S01]  /*4c60*/  IMAD.X R5, R39, 0x1, R9, P2 ;  /* 0x0000000127057824 */ /* 0x002fe200010e0609 */
[----:B------:R-:W-:Y:S07]  /*4c70*/  @!P0 BRA `(.L_x_220) ;  /* 0x00000000002c8947 */ /* 0x000fee0003800000 */
[----:B-----5:R-:W-:Y:S02]  /*4c80*/  IMAD.MOV.U32 R11, RZ, RZ, 0x7fffffff ;  /* 0x7fffffffff0b7424 */ /* 0x020fe400078e00ff */
[----:B------:R-:W-:-:S04]  /*4c90*/  IMAD.WIDE.U32 R2, R7, 0x4, R4 ;  /* 0x0000000407027825 */ /* 0x000fc800078e0004 */
        /* <DEDUP_REMOVED lines=9> */
.L_x_220:
[----:B------:R-:W-:Y:S05]  /*4d30*/  BSYNC.RECONVERGENT B0 ;  /* 0x0000000000007941 */ /* 0x000fea0003800200 */
.L_x_219:
[----:B------:R-:W-:Y:S05]  /*4d40*/  @!P1 EXIT ;  /* 0x000000000000994d */ /* 0x000fea0003800000 */
[----:B------:R-:W-:Y:S02]  /*4d50*/  ISETP.GE.U32.AND P0, PT, R10, 0x4, PT ;  /* 0x000000040a00780c */ /* 0x000fe40003f06070 */
[----:B------:R-:W-:-:S04]  /*4d60*/  LOP3.LUT R0, R0, 0x3, RZ, 0xc0, !PT ;  /* 0x0000000300007812 */ /* 0x000fc800078ec0ff */
[----:B------:R-:W-:-:S07]  /*4d70*/  ISETP.NE.AND P1, PT, R0, RZ, PT ;  /* 0x000000ff0000720c */ /* 0x000fce0003f25270 */
[----:B------:R-:W-:-:S04]  /*4d80*/  @P0 IMAD.WIDE.U32 R4, R7, 0x4, R4 ;  /* 0x0000000407040825 */ /* 0x000fc800078e0004 */
[----:B-1----:R-:W-:Y:S02]  /*4d90*/  @P0 IMAD.MOV.U32 R3, RZ, RZ, 0x7fffffff ;  /* 0x7fffffffff030424 */ /* 0x002fe400078e00ff */
[----:B------:R-:W-:-:S03]  /*4da0*/  @P0 VIADD R7, R7, 0x4 ;  /* 0x0000000407070836 */ /* 0x000fc60000000000 */
[----:B------:R1:W-:Y:S04]  /*4db0*/  @P0 STG.E desc[UR4][R4.64], R3 ;  /* 0x0000000304000986 */ /* 0x0003e8000c101904 */
[----:B------:R1:W-:Y:S04]  /*4dc0*/  @P0 STG.E desc[UR4][R4.64+0x4], R3 ;  /* 0x0000040304000986 */ /* 0x0003e8000c101904 */
[----:B------:R1:W-:Y:S04]  /*4dd0*/  @P0 STG.E desc[UR4][R4.64+0x8], R3 ;  /* 0x0000080304000986 */ /* 0x0003e8000c101904 */
[----:B------:R1:W-:Y:S01]  /*4de0*/  @P0 STG.E desc[UR4][R4.64+0xc], R3 ;  /* 0x00000c0304000986 */ /* 0x0003e2000c101904 */
[----:B------:R-:W-:Y:S05]  /*4df0*/  @!P1 EXIT ;  /* 0x000000000000994d */ /* 0x000fea0003800000 */
[----:B------:R-:W-:Y:S02]  /*4e00*/  IMAD.MOV.U32 R2, RZ, RZ, R38 ;  /* 0x000000ffff027224 */ /* 0x000fe400078e0026 */
[----:B-1----:R-:W-:Y:S02]  /*4e10*/  IMAD.MOV.U32 R3, RZ, RZ, R39 ;  /* 0x000000ffff037224 */ /* 0x002fe400078e0027 */
[----:B------:R-:W-:Y:S02]  /*4e20*/  IMAD.MOV R0, RZ, RZ, -R0 ;  /* 0x000000ffff007224 */ /* 0x000fe400078e0a00 */
[----:B------:R-:W-:-:S04]  /*4e30*/  IMAD.WIDE.U32 R2, R7, 0x4, R2 ;  /* 0x0000000407027825 */ /* 0x000fc800078e0002 */
[----:B------:R-:W-:Y:S01]  /*4e40*/  IMAD.MOV.U32 R7, RZ, RZ, 0x7fffffff ;  /* 0x7fffffffff077424 */ /* 0x000fe200078e00ff */
[----:B------:R-:W-:-:S05]  /*4e50*/  IADD3 R4, P0, PT, R2, R8, RZ ;  /* 0x0000000802047210 */ /* 0x000fca0007f1e0ff */
[----:B------:R-:W-:-:S08]  /*4e60*/  IMAD.X R5, R3, 0x1, R9, P0 ;  /* 0x0000000103057824 */ /* 0x000fd000000e0609 */
.L_x_221:
[----:B------:R-:W-:Y:S01]  /*4e70*/  IMAD.MOV.U32 R2, RZ, RZ, R4 ;  /* 0x000000ffff027224 */ /* 0x000fe200078e0004 */
[----:B------:R-:W-:Y:S01]  /*4e80*/  IADD3 R4, P1, PT, R4, 0x4, RZ ;  /* 0x0000000404047810 */ /* 0x000fe20007f3e0ff */
[--C-:B------:R-:W-:Y:S02]  /*4e90*/  IMAD.MOV.U32 R3, RZ, RZ, R5.reuse ;  /* 0x000000ffff037224 */ /* 0x100fe400078e0005 */
[----:B------:R-:W-:Y:S02]  /*4ea0*/  VIADD R0, R0, 0x1 ;  /* 0x0000000100007836 */ /* 0x000fe40000000000 */
[----:B------:R-:W-:Y:S01]  /*4eb0*/  IMAD.X R5, RZ, RZ, R5, P1 ;  /* 0x000000ffff057224 */ /* 0x000fe200008e0605 */
[----:B------:R1:W-:Y:S02]  /*4ec0*/  STG.E desc[UR4][R2.64], R7 ;  /* 0x0000000702007986 */ /* 0x0003e4000c101904 */
[----:B------:R-:W-:-:S13]  /*4ed0*/  ISETP.NE.AND P0, PT, R0, RZ, PT ;  /* 0x000000ff0000720c */ /* 0x000fda0003f05270 */
[----:B-1----:R-:W-:Y:S05]  /*4ee0*/  @P0 BRA `(.L_x_221) ;  /* 0xfffffffc00e00947 */ /* 0x002fea000383ffff */
[----:B------:R-:W-:Y:S05]  /*4ef0*/  EXIT ;  /* 0x000000000000794d */ /* 0x000fea0003800000 */
        .weak           $__internal_2_$__cuda_sm20_dblrcp_rn_slowpath_v3
        .type           $__internal_2_$__cuda_sm20_dblrcp_rn_slowpath_v3,@function
        .size           $__internal_2_$__cuda_sm20_dblrcp_rn_slowpath_v3,($__internal_3_$__cuda_sm20_div_rn_f64_full - $__internal_2_$__cuda_sm20_dblrcp_rn_slowpath_v3)
$__internal_2_$__cuda_sm20_dblrcp_rn_slowpath_v3:
[----:B------:R-:W-:Y:S01]  /*4f00*/  DSETP.GTU.AND P0, PT, |R14|, +INF , PT ;  /* 0x7ff000000e00742a */ /* 0x000fe20003f0c200 */
[----:B------:R-:W-:-:S13]  /*4f10*/  BSSY.RECONVERGENT B1, `(.L_x_222) ;  /* 0x0000024000017945 */ /* 0x000fda0003800200 */
[----:B------:R-:W-:Y:S05]  /*4f20*/  @P0 BRA `(.L_x_223) ;  /* 0x0000000000800947 */ /* 0x000fea0003800000 */
[----:B------:R-:W-:-:S05]  /*4f30*/  LOP3.LUT R6, R15, 0x7fffffff, RZ, 0xc0, !PT ;  /* 0x7fffffff0f067812 */ /* 0x000fca00078ec0ff */
[----:B------:R-:W-:-:S05]  /*4f40*/  VIADD R4, R6, 0xffffffff ;  /* 0xffffffff06047836 */ /* 0x000fca0000000000 */
[----:B------:R-:W-:-:S13]  /*4f50*/  ISETP.GE.U32.AND P0, PT, R4, 0x7fefffff, PT ;  /* 0x7fefffff0400780c */ /* 0x000fda0003f06070 */
[----:B------:R-:W-:Y:S01]  /*4f60*/  @P0 LOP3.LUT R5, R15, 0x7ff00000, RZ, 0x3c, !PT ;  /* 0x7ff000000f050812 */ /* 0x000fe200078e3cff */
[----:B------:R-:W-:Y:S01]  /*4f70*/  @P0 IMAD.MOV.U32 R4, RZ, RZ, RZ ;  /* 0x000000ffff040224 */ /* 0x000fe200078e00ff */
[----:B------:R-:W-:Y:S06]  /*4f80*/  @P0 BRA `(.L_x_224) ;  /* 0x0000000000700947 */ /* 0x000fec0003800000 */
[----:B------:R-:W-:-:S13]  /*4f90*/  ISETP.GE.U32.AND P0, PT, R6, 0x1000001, PT ;  /* 0x010000010600780c */ /* 0x000fda0003f06070 */
[----:B------:R-:W-:Y:S05]  /*4fa0*/  @!P0 BRA `(.L_x_225) ;  /* 0x0000000000388947 */ /* 0x000fea0003800000 */
[----:B------:R-:W-:Y:S02]  /*4fb0*/  VIADD R5, R15, 0xc0200000 ;  /* 0xc02000000f057836 */ /* 0x000fe40000000000 */
[----:B------:R-:W-:Y:S02]  /*4fc0*/  IMAD.MOV.U32 R4, RZ, RZ, R14 ;  /* 0x000000ffff047224 */ /* 0x000fe400078e000e */
[----:B------:R-:W0:Y:S01]  /*4fd0*/  MUFU.RCP64H R7, R5 ;  /* 0x0000000500077308 */ /* 0x000e220000001800 */
[----:B------:R-:W-:-:S06]  /*4fe0*/  IMAD.MOV.U32 R6, RZ, RZ, R3 ;  /* 0x000000ffff067224 */ /* 0x000fcc00078e0003 */
        /* <DEDUP_REMOVED lines=8> */
[----:B------:R-:W-:Y:S01]  /*5070*/  DFMA R4, R6, R8, R6 ;  /* 0x000000080604722b */ /* 0x000fe20000000006 */
[----:B------:R-:W-:Y:S10]  /*5080*/  BRA `(.L_x_224) ;  /* 0x0000000000307947 */ /* 0x000ff40003800000 */
.L_x_225:
[----:B------:R-:W-:Y:S01]  /*5090*/  DMUL R6, R14, 8.11296384146066816958e+31 ;  /* 0x469000000e067828 */ /* 0x000fe20000000000 */
[----:B------:R-:W-:-:S05]  /*50a0*/  IMAD.MOV.U32 R4, RZ, RZ, R3 ;  /* 0x000000ffff047224 */ /* 0x000fca00078e0003 */
[----:B------:R-:W0:Y:S02]  /*50b0*/  MUFU.RCP64H R5, R7 ;  /* 0x0000000700057308 */ /* 0x000e240000001800 */
[----:B0-----:R-:W-:-:S08]  /*50c0*/  DFMA R8, -R6, R4, 1 ;  /* 0x3ff000000608742b */ /* 0x001fd00000000104 */
[----:B------:R-:W-:-:S08]  /*50d0*/  DFMA R8, R8, R8, R8 ;  /* 0x000000080808722b */ /* 0x000fd00000000008 */
[----:B------:R-:W-:-:S08]  /*50e0*/  DFMA R8, R4, R8, R4 ;  /* 0x000000080408722b */ /* 0x000fd00000000004 */
[----:B------:R-:W-:-:S08]  /*50f0*/  DFMA R4, -R6, R8, 1 ;  /* 0x3ff000000604742b */ /* 0x000fd00000000108 */
[----:B------:R-:W-:-:S08]  /*5100*/  DFMA R4, R8, R4, R8 ;  /* 0x000000040804722b */ /* 0x000fd00000000008 */
[----:B------:R-:W-:Y:S01]  /*5110*/  DMUL R4, R4, 8.11296384146066816958e+31 ;  /* 0x4690000004047828 */ /* 0x000fe20000000000 */
[----:B------:R-:W-:Y:S10]  /*5120*/  BRA `(.L_x_224) ;  /* 0x0000000000087947 */ /* 0x000ff40003800000 */
.L_x_223:
[----:B------:R-:W-:Y:S01]  /*5130*/  LOP3.LUT R5, R15, 0x80000, RZ, 0xfc, !PT ;  /* 0x000800000f057812 */ /* 0x000fe200078efcff */
[----:B------:R-:W-:-:S07]  /*5140*/  IMAD.MOV.U32 R4, RZ, RZ, R14 ;  /* 0x000000ffff047224 */ /* 0x000fce00078e000e */
.L_x_224:
[----:B------:R-:W-:Y:S05]  /*5150*/  BSYNC.RECONVERGENT B1 ;  /* 0x0000000000017941 */ /* 0x000fea0003800200 */
.L_x_222:
[----:B------:R-:W-:Y:S02]  /*5160*/  IMAD.MOV.U32 R34, RZ, RZ, R4 ;  /* 0x000000ffff227224 */ /* 0x000fe400078e0004 */
[----:B------:R-:W-:Y:S02]  /*5170*/  IMAD.MOV.U32 R35, RZ, RZ, R5 ;  /* 0x000000ffff237224 */ /* 0x000fe400078e0005 */
[----:B------:R-:W-:Y:S02]  /*5180*/  IMAD.MOV.U32 R4, RZ, RZ, R16 ;  /* 0x000000ffff047224 */ /* 0x000fe400078e0010 */
[----:B------:R-:W-:-:S04]  /*5190*/  IMAD.MOV.U32 R5, RZ, RZ, 0x0 ;  /* 0x00000000ff057424 */ /* 0x000fc800078e00ff */
[----:B------:R-:W-:Y:S05]  /*51a0*/  RET.REL.NODEC R4 `(avsl_batch_f32) ;  /* 0xffffffac04947950 */ /* 0x000fea0003c3ffff */
        .weak           $__internal_3_$__cuda_sm20_div_rn_f64_full
        .type           $__internal_3_$__cuda_sm20_div_rn_f64_full,@function
        .size           $__internal_3_$__cuda_sm20_div_rn_f64_full,(.L_x_235 - $__internal_3_$__cuda_sm20_div_rn_f64_full)
$__internal_3_$__cuda_sm20_div_rn_f64_full:
        /* <DEDUP_REMOVED lines=15> */
[----:B------:R-:W-:-:S03]  /*52a0*/  @!P0 ISETP.GE.U32.AND P3, PT, R15, R46, PT ;  /* 0x0000002e0f00820c */ /* 0x000fc60003f66070 */
[----:B------:R-:W0:Y:S01]  /*52b0*/  MUFU.RCP64H R49, R45 ;  /* 0x0000002d00317308 */ /* 0x000e220000001800 */
[----:B------:R-:W-:-:S03]  /*52c0*/  @!P0 SEL R47, R54, 0x63400000, !P3 ;  /* 0x63400000362f8807 */ /* 0x000fc60005800000 */
[----:B------:R-:W-:Y:S02]  /*52d0*/  @!P2 LOP3.LUT R56, R45, 0x7ff00000, RZ, 0xc0, !PT ;  /* 0x7ff000002d38a812 */ /* 0x000fe400078ec0ff */
[--C-:B------:R-:W-:Y:S02]  /*52e0*/  @!P0 LOP3.LUT R46, R47, 0x80000000, R41.reuse, 0xf8, !PT ;  /* 0x800000002f2e8812 */ /* 0x100fe400078ef829 */
[----:B------:R-:W-:Y:S02]  /*52f0*/  SEL R47, R54, 0x63400000, !P4 ;  /* 0x63400000362f7807 */ /* 0x000fe40006000000 */
[----:B------:R-:W-:Y:S01]  /*5300*/  @!P0 LOP3.LUT R63, R46, 0x100000, RZ, 0xfc, !PT ;  /* 0x001000002e3f8812 */ /* 0x000fe200078efcff */
[----:B------:R-:W-:Y:S01]  /*5310*/  IMAD.MOV.U32 R46, RZ, RZ, R40 ;  /* 0x000000ffff2e7224 */ /* 0x000fe200078e0028 */
[----:B------:R-:W-:-:S06]  /*5320*/  LOP3.LUT R47, R47, 0x800fffff, R41, 0xf8, !PT ;  /* 0x800fffff2f2f7812 */ /* 0x000fcc00078ef829 */
        /* <DEDUP_REMOVED lines=15> */
[----:B------:R-:W-:-:S04]  /*5420*/  LOP3.LUT R40, R43, 0x7ff00000, RZ, 0xc0, !PT ;  /* 0x7ff000002b287812 */ /* 0x000fc800078ec0ff */
[CC--:B------:R-:W-:Y:S02]  /*5430*/  ISETP.GE.U32.AND P0, PT, R15.reuse, R40.reuse, PT ;  /* 0x000000280f00720c */ /* 0x0c0fe40003f06070 */
[----:B------:R-:W-:Y:S01]  /*5440*/  VIADDMNMX R15, R15, -R40, 0xb9600000, !PT ;  /* 0xb96000000f0f7446 */ /* 0x000fe20007800928 */
[----:B------:R-:W-:Y:S01]  /*5450*/  IMAD.MOV.U32 R40, RZ, RZ, RZ ;  /* 0x000000ffff287224 */ /* 0x000fe200078e00ff */
[----:B------:R-:W-:Y:S02]  /*5460*/  SEL R54, R54, 0x63400000, !P0 ;  /* 0x6340000036367807 */ /* 0x000fe40004000000 */
[----:B------:R-:W-:-:S05]  /*5470*/  VIMNMX R15, PT, PT, R15, 0x46a00000, PT ;  /* 0x46a000000f0f7848 */ /* 0x000fca0003fe0100 */
[----:B------:R-:W-:-:S04]  /*5480*/  IMAD.IADD R15, R15, 0x1, -R54 ;  /* 0x000000010f0f7824 */ /* 0x000fc800078e0a36 */
[----:B------:R-:W-:-:S06]  /*5490*/  VIADD R41, R15, 0x7fe00000 ;  /* 0x7fe000000f297836 */ /* 0x000fcc0000000000 */
[----:B------:R-:W-:-:S10]  /*54a0*/  DMUL R62, R48, R40 ;  /* 0x00000028303e7228 */ /* 0x000fd40000000000 */
[----:B------:R-:W-:-:S13]  /*54b0*/  FSETP.GTU.AND P0, PT, |R63|, 1.469367938527859385e-39, PT ;  /* 0x001000003f00780b */ /* 0x000fda0003f0c200 */
[----:B------:R-:W-:Y:S05]  /*54c0*/  @P0 BRA `(.L_x_228) ;  /* 0x0000000000940947 */ /* 0x000fea0003800000 */
[----:B------:R-:W-:-:S06]  /*54d0*/  DFMA R44, R48, -R44, R46 ;  /* 0x8000002c302c722b */ /* 0x000fcc000000002e */
[----:B------:R-:W-:-:S04]  /*54e0*/  IMAD.MOV.U32 R44, RZ, RZ, RZ ;  /* 0x000000ffff2c7224 */ /* 0x000fc800078e00ff */
        /* <DEDUP_REMOVED lines=14> */
.L_x_227:
        /* <DEDUP_REMOVED lines=16> */
.L_x_230:
[----:B------:R-:W-:Y:S01]  /*56d0*/  LOP3.LUT R63, R43, 0x80000, RZ, 0xfc, !PT ;  /* 0x000800002b3f7812 */ /* 0x000fe200078efcff */
[----:B------:R-:W-:Y:S01]  /*56e0*/  IMAD.MOV.U32 R62, RZ, RZ, R42 ;  /* 0x000000ffff3e7224 */ /* 0x000fe200078e002a */
[----:B------:R-:W-:Y:S06]  /*56f0*/  BRA `(.L_x_228) ;  /* 0x0000000000087947 */ /* 0x000fec0003800000 */
.L_x_229:
[----:B------:R-:W-:Y:S01]  /*5700*/  LOP3.LUT R63, R41, 0x80000, RZ, 0xfc, !PT ;  /* 0x00080000293f7812 */ /* 0x000fe200078efcff */
[----:B------:R-:W-:-:S07]  /*5710*/  IMAD.MOV.U32 R62, RZ, RZ, R40 ;  /* 0x000000ffff3e7224 */ /* 0x000fce00078e0028 */
.L_x_228:
[----:B------:R-:W-:Y:S05]  /*5720*/  BSYNC.RECONVERGENT B1 ;  /* 0x0000000000017941 */ /* 0x000fea0003800200 */
.L_x_226:
[----:B------:R-:W-:-:S04]  /*5730*/  IMAD.MOV.U32 R15, RZ, RZ, 0x0 ;  /* 0x00000000ff0f7424 */ /* 0x000fc800078e00ff */
[----:B------:R-:W-:Y:S05]  /*5740*/  RET.REL.NODEC R14 `(avsl_batch_f32) ;  /* 0xffffffa80e2c7950 */ /* 0x000fea0003c3ffff */
.L_x_231:
        /* <DEDUP_REMOVED lines=11> */
.L_x_235:


//--------------------- .nv.shared.reserved.0     --------------------------
	.section	.nv.shared.reserved.0,"aw",@nobits
	.weak		__nv_reservedSMEM_offset_0_alias
	.size		__nv_reservedSMEM_offset_0_alias, 0, 64
	.other		__nv_reservedSMEM_offset_0_alias,@"STO_CUDA_RESERVED_SHARED STV_DEFAULT"
__nv_reservedSMEM_offset_0_alias:
	.zero		0
	.zero		64


//--------------------- .nv.constant0.avsl_many_series_one_param_f32 --------------------------
	.section	.nv.constant0.avsl_many_series_one_param_f32,"a",@progbits
	.sectionflags	@""
	.align	4
.nv.constant0.avsl_many_series_one_param_f32:
	.zero		960


//--------------------- .nv.constant0.avsl_batch_f32 --------------------------
	.section	.nv.constant0.avsl_batch_f32,"a",@progbits
	.sectionflags	@""
	.align	4
.nv.constant0.avsl_batch_f32:
	.zero		964


//--------------------- SYMBOLS --------------------------

	.type		.nv.reservedSmem.offset0,@object
	.size		.nv.reservedSmem.offset0,0x4
